//
// Generated by NVIDIA NVVM Compiler
//
// Compiler Build ID: CL-36424714
// Cuda compilation tools, release 13.0, V13.0.88
// Based on NVVM 20.0.0
//

.version 9.0
.target sm_100
.address_size 64

	// .globl	_Z28wf_embedding_learn_aa_kernelPfiiS_iiPsiPK6__halfiiPKfiPKiiS_iiS_iiiiiifj
.const .align 4 .u32 FULL_MASK = -1;
.extern .shared .align 16 .b8 smem[];

.visible .entry _Z28wf_embedding_learn_aa_kernelPfiiS_iiPsiPK6__halfiiPKfiPKiiS_iiS_iiiiiifj(
	.param .u64 .ptr .align 1 _Z28wf_embedding_learn_aa_kernelPfiiS_iiPsiPK6__halfiiPKfiPKiiS_iiS_iiiiiifj_param_0,
	.param .u32 _Z28wf_embedding_learn_aa_kernelPfiiS_iiPsiPK6__halfiiPKfiPKiiS_iiS_iiiiiifj_param_1,
	.param .u32 _Z28wf_embedding_learn_aa_kernelPfiiS_iiPsiPK6__halfiiPKfiPKiiS_iiS_iiiiiifj_param_2,
	.param .u64 .ptr .align 1 _Z28wf_embedding_learn_aa_kernelPfiiS_iiPsiPK6__halfiiPKfiPKiiS_iiS_iiiiiifj_param_3,
	.param .u32 _Z28wf_embedding_learn_aa_kernelPfiiS_iiPsiPK6__halfiiPKfiPKiiS_iiS_iiiiiifj_param_4,
	.param .u32 _Z28wf_embedding_learn_aa_kernelPfiiS_iiPsiPK6__halfiiPKfiPKiiS_iiS_iiiiiifj_param_5,
	.param .u64 .ptr .align 1 _Z28wf_embedding_learn_aa_kernelPfiiS_iiPsiPK6__halfiiPKfiPKiiS_iiS_iiiiiifj_param_6,
	.param .u32 _Z28wf_embedding_learn_aa_kernelPfiiS_iiPsiPK6__halfiiPKfiPKiiS_iiS_iiiiiifj_param_7,
	.param .u64 .ptr .align 1 _Z28wf_embedding_learn_aa_kernelPfiiS_iiPsiPK6__halfiiPKfiPKiiS_iiS_iiiiiifj_param_8,
	.param .u32 _Z28wf_embedding_learn_aa_kernelPfiiS_iiPsiPK6__halfiiPKfiPKiiS_iiS_iiiiiifj_param_9,
	.param .u32 _Z28wf_embedding_learn_aa_kernelPfiiS_iiPsiPK6__halfiiPKfiPKiiS_iiS_iiiiiifj_param_10,
	.param .u64 .ptr .align 1 _Z28wf_embedding_learn_aa_kernelPfiiS_iiPsiPK6__halfiiPKfiPKiiS_iiS_iiiiiifj_param_11,
	.param .u32 _Z28wf_embedding_learn_aa_kernelPfiiS_iiPsiPK6__halfiiPKfiPKiiS_iiS_iiiiiifj_param_12,
	.param .u64 .ptr .align 1 _Z28wf_embedding_learn_aa_kernelPfiiS_iiPsiPK6__halfiiPKfiPKiiS_iiS_iiiiiifj_param_13,
	.param .u32 _Z28wf_embedding_learn_aa_kernelPfiiS_iiPsiPK6__halfiiPKfiPKiiS_iiS_iiiiiifj_param_14,
	.param .u64 .ptr .align 1 _Z28wf_embedding_learn_aa_kernelPfiiS_iiPsiPK6__halfiiPKfiPKiiS_iiS_iiiiiifj_param_15,
	.param .u32 _Z28wf_embedding_learn_aa_kernelPfiiS_iiPsiPK6__halfiiPKfiPKiiS_iiS_iiiiiifj_param_16,
	.param .u32 _Z28wf_embedding_learn_aa_kernelPfiiS_iiPsiPK6__halfiiPKfiPKiiS_iiS_iiiiiifj_param_17,
	.param .u64 .ptr .align 1 _Z28wf_embedding_learn_aa_kernelPfiiS_iiPsiPK6__halfiiPKfiPKiiS_iiS_iiiiiifj_param_18,
	.param .u32 _Z28wf_embedding_learn_aa_kernelPfiiS_iiPsiPK6__halfiiPKfiPKiiS_iiS_iiiiiifj_param_19,
	.param .u32 _Z28wf_embedding_learn_aa_kernelPfiiS_iiPsiPK6__halfiiPKfiPKiiS_iiS_iiiiiifj_param_20,
	.param .u32 _Z28wf_embedding_learn_aa_kernelPfiiS_iiPsiPK6__halfiiPKfiPKiiS_iiS_iiiiiifj_param_21,
	.param .u32 _Z28wf_embedding_learn_aa_kernelPfiiS_iiPsiPK6__halfiiPKfiPKiiS_iiS_iiiiiifj_param_22,
	.param .u32 _Z28wf_embedding_learn_aa_kernelPfiiS_iiPsiPK6__halfiiPKfiPKiiS_iiS_iiiiiifj_param_23,
	.param .u32 _Z28wf_embedding_learn_aa_kernelPfiiS_iiPsiPK6__halfiiPKfiPKiiS_iiS_iiiiiifj_param_24,
	.param .f32 _Z28wf_embedding_learn_aa_kernelPfiiS_iiPsiPK6__halfiiPKfiPKiiS_iiS_iiiiiifj_param_25,
	.param .u32 _Z28wf_embedding_learn_aa_kernelPfiiS_iiPsiPK6__halfiiPKfiPKiiS_iiS_iiiiiifj_param_26
)
.maxntid 256
.minnctapersm 4
{
	.reg .pred 	%p<47>;
	.reg .b16 	%rs<5>;
	.reg .b32 	%r<216>;
	.reg .b32 	%f<92>;
	.reg .b64 	%rd<49>;

	ld.param.u64 	%rd12, [_Z28wf_embedding_learn_aa_kernelPfiiS_iiPsiPK6__halfiiPKfiPKiiS_iiS_iiiiiifj_param_0];
	ld.param.u32 	%r74, [_Z28wf_embedding_learn_aa_kernelPfiiS_iiPsiPK6__halfiiPKfiPKiiS_iiS_iiiiiifj_param_1];
	ld.param.u64 	%rd13, [_Z28wf_embedding_learn_aa_kernelPfiiS_iiPsiPK6__halfiiPKfiPKiiS_iiS_iiiiiifj_param_3];
	ld.param.u32 	%r75, [_Z28wf_embedding_learn_aa_kernelPfiiS_iiPsiPK6__halfiiPKfiPKiiS_iiS_iiiiiifj_param_4];
	ld.param.u64 	%rd14, [_Z28wf_embedding_learn_aa_kernelPfiiS_iiPsiPK6__halfiiPKfiPKiiS_iiS_iiiiiifj_param_6];
	ld.param.u64 	%rd15, [_Z28wf_embedding_learn_aa_kernelPfiiS_iiPsiPK6__halfiiPKfiPKiiS_iiS_iiiiiifj_param_8];
	ld.param.u64 	%rd16, [_Z28wf_embedding_learn_aa_kernelPfiiS_iiPsiPK6__halfiiPKfiPKiiS_iiS_iiiiiifj_param_11];
	ld.param.u64 	%rd17, [_Z28wf_embedding_learn_aa_kernelPfiiS_iiPsiPK6__halfiiPKfiPKiiS_iiS_iiiiiifj_param_13];
	ld.param.u32 	%r204, [_Z28wf_embedding_learn_aa_kernelPfiiS_iiPsiPK6__halfiiPKfiPKiiS_iiS_iiiiiifj_param_14];
	ld.param.u64 	%rd18, [_Z28wf_embedding_learn_aa_kernelPfiiS_iiPsiPK6__halfiiPKfiPKiiS_iiS_iiiiiifj_param_15];
	ld.param.u32 	%r77, [_Z28wf_embedding_learn_aa_kernelPfiiS_iiPsiPK6__halfiiPKfiPKiiS_iiS_iiiiiifj_param_16];
	ld.param.u64 	%rd19, [_Z28wf_embedding_learn_aa_kernelPfiiS_iiPsiPK6__halfiiPKfiPKiiS_iiS_iiiiiifj_param_18];
	ld.param.u32 	%r78, [_Z28wf_embedding_learn_aa_kernelPfiiS_iiPsiPK6__halfiiPKfiPKiiS_iiS_iiiiiifj_param_19];
	ld.param.u32 	%r79, [_Z28wf_embedding_learn_aa_kernelPfiiS_iiPsiPK6__halfiiPKfiPKiiS_iiS_iiiiiifj_param_23];
	ld.param.u32 	%r80, [_Z28wf_embedding_learn_aa_kernelPfiiS_iiPsiPK6__halfiiPKfiPKiiS_iiS_iiiiiifj_param_24];
	mov.u32 	%r215, %tid.x;
	mov.u32 	%r2, %ntid.x;
	and.b32  	%r3, %r215, 31;
	mov.u32 	%r4, %ctaid.x;
	shr.u32 	%r81, %r79, 31;
	add.s32 	%r82, %r79, %r81;
	shr.s32 	%r5, %r82, 1;
	mul.lo.s32 	%r6, %r80, %r5;
	mul.lo.s32 	%r7, %r80, %r79;
	add.s32 	%r83, %r79, %r5;
	add.s32 	%r84, %r83, %r7;
	shl.b32 	%r85, %r84, 2;
	add.s32 	%r8, %r85, 20;
	shl.b32 	%r86, %r6, 1;
	add.s32 	%r9, %r8, %r86;
	shr.s32 	%r87, %r9, 31;
	shr.u32 	%r88, %r87, 28;
	add.s32 	%r89, %r9, %r88;
	shr.s32 	%r10, %r89, 4;
	setp.ge.s32 	%p2, %r215, %r10;
	@%p2 bra 	$L__BB0_7;
	add.s32 	%r90, %r215, %r2;
	max.u32 	%r91, %r10, %r90;
	setp.lt.u32 	%p3, %r90, %r10;
	selp.u32 	%r92, 1, 0, %p3;
	add.s32 	%r93, %r90, %r92;
	sub.s32 	%r94, %r91, %r93;
	div.u32 	%r95, %r94, %r2;
	add.s32 	%r11, %r95, %r92;
	and.b32  	%r96, %r11, 3;
	setp.eq.s32 	%p4, %r96, 3;
	mov.u32 	%r198, %r215;
	@%p4 bra 	$L__BB0_4;
	add.s32 	%r98, %r11, 1;
	and.b32  	%r12, %r98, 3;
	mov.b32 	%r197, 0;
	mov.u32 	%r198, %r215;
$L__BB0_3:
	.pragma "nounroll";
	shl.b32 	%r99, %r198, 4;
	mov.u32 	%r100, smem;
	add.s32 	%r101, %r100, %r99;
	mov.b32 	%r102, 0;
	st.shared.v4.u32 	[%r101], {%r102, %r102, %r102, %r102};
	add.s32 	%r198, %r198, %r2;
	add.s32 	%r197, %r197, 1;
	setp.ne.s32 	%p5, %r197, %r12;
	@%p5 bra 	$L__BB0_3;
$L__BB0_4:
	setp.lt.u32 	%p6, %r11, 3;
	@%p6 bra 	$L__BB0_7;
	mov.u32 	%r104, smem;
	shl.b32 	%r107, %r2, 4;
	shl.b32 	%r111, %r2, 2;
$L__BB0_6:
	shl.b32 	%r103, %r198, 4;
	add.s32 	%r105, %r104, %r103;
	mov.b32 	%r106, 0;
	st.shared.v4.u32 	[%r105], {%r106, %r106, %r106, %r106};
	add.s32 	%r108, %r105, %r107;
	st.shared.v4.u32 	[%r108], {%r106, %r106, %r106, %r106};
	add.s32 	%r109, %r108, %r107;
	st.shared.v4.u32 	[%r109], {%r106, %r106, %r106, %r106};
	add.s32 	%r110, %r109, %r107;
	st.shared.v4.u32 	[%r110], {%r106, %r106, %r106, %r106};
	add.s32 	%r198, %r111, %r198;
	setp.lt.s32 	%p7, %r198, %r10;
	@%p7 bra 	$L__BB0_6;
$L__BB0_7:
	shl.b32 	%r112, %r10, 4;
	add.s32 	%r202, %r112, %r215;
	setp.ge.s32 	%p8, %r202, %r9;
	@%p8 bra 	$L__BB0_14;
	add.s32 	%r113, %r202, %r2;
	max.s32 	%r114, %r113, %r9;
	setp.lt.s32 	%p9, %r113, %r9;
	selp.u32 	%r115, 1, 0, %p9;
	add.s32 	%r116, %r113, %r115;
	sub.s32 	%r117, %r114, %r116;
	div.u32 	%r118, %r117, %r2;
	add.s32 	%r21, %r118, %r115;
	and.b32  	%r119, %r21, 3;
	setp.eq.s32 	%p10, %r119, 3;
	@%p10 bra 	$L__BB0_11;
	add.s32 	%r121, %r21, 1;
	and.b32  	%r22, %r121, 3;
	mov.b32 	%r201, 0;
$L__BB0_10:
	.pragma "nounroll";
	mov.u32 	%r122, smem;
	add.s32 	%r123, %r122, %r202;
	mov.b16 	%rs1, 0;
	st.shared.u8 	[%r123], %rs1;
	add.s32 	%r202, %r202, %r2;
	add.s32 	%r201, %r201, 1;
	setp.ne.s32 	%p11, %r201, %r22;
	@%p11 bra 	$L__BB0_10;
$L__BB0_11:
	setp.lt.u32 	%p12, %r21, 3;
	@%p12 bra 	$L__BB0_14;
	mov.u32 	%r124, smem;
	shl.b32 	%r129, %r2, 2;
$L__BB0_13:
	add.s32 	%r125, %r124, %r202;
	mov.b16 	%rs2, 0;
	st.shared.u8 	[%r125], %rs2;
	add.s32 	%r126, %r125, %r2;
	st.shared.u8 	[%r126], %rs2;
	add.s32 	%r127, %r126, %r2;
	st.shared.u8 	[%r127], %rs2;
	add.s32 	%r128, %r127, %r2;
	st.shared.u8 	[%r128], %rs2;
	add.s32 	%r202, %r129, %r202;
	setp.lt.s32 	%p13, %r202, %r9;
	@%p13 bra 	$L__BB0_13;
$L__BB0_14:
	bar.sync 	0;
	setp.ne.s32 	%p14, %r215, 0;
	@%p14 bra 	$L__BB0_19;
	setp.lt.s32 	%p15, %r204, 1;
	mov.b32 	%r206, 0;
	@%p15 bra 	$L__BB0_18;
	mov.b32 	%r206, 0;
$L__BB0_17:
	add.s32 	%r133, %r204, %r206;
	shr.u32 	%r134, %r133, 1;
	mul.wide.u32 	%rd21, %r134, 4;
	add.s64 	%rd20, %rd17, %rd21;
	// begin inline asm
	ld.global.nc.s32 %r132, [%rd20];
	// end inline asm
	setp.gt.s32 	%p16, %r132, %r4;
	add.s32 	%r135, %r134, 1;
	selp.b32 	%r206, %r206, %r135, %p16;
	selp.b32 	%r204, %r134, %r204, %p16;
	setp.lt.s32 	%p17, %r206, %r204;
	@%p17 bra 	$L__BB0_17;
$L__BB0_18:
	mul.wide.s32 	%rd24, %r206, 4;
	add.s64 	%rd25, %rd17, %rd24;
	add.s64 	%rd22, %rd25, -4;
	// begin inline asm
	ld.global.nc.s32 %r136, [%rd22];
	// end inline asm
	mul.wide.u32 	%rd26, %r206, 4;
	add.s64 	%rd23, %rd17, %rd26;
	// begin inline asm
	ld.global.nc.s32 %r137, [%rd23];
	// end inline asm
	sub.s32 	%r138, %r137, %r136;
	st.shared.v2.u32 	[smem], {%r136, %r138};
$L__BB0_19:
	bar.sync 	0;
	ld.shared.v2.u32 	{%r35, %r36}, [smem];
	setp.ge.s32 	%p18, %r215, %r6;
	@%p18 bra 	$L__BB0_24;
	mov.u32 	%r139, smem;
	add.s32 	%r37, %r139, %r8;
	cvta.to.global.u64 	%rd1, %rd15;
	cvta.to.global.u64 	%rd2, %rd16;
	mov.u32 	%r207, %r215;
$L__BB0_21:
	.pragma "nounroll";
	shl.b32 	%r140, %r207, 1;
	add.s32 	%r141, %r37, %r140;
	mul.wide.u32 	%rd27, %r207, 2;
	add.s64 	%rd28, %rd1, %rd27;
	ld.global.u16 	%rs3, [%rd28];
	st.shared.u16 	[%r141], %rs3;
	setp.ge.s32 	%p19, %r207, %r5;
	@%p19 bra 	$L__BB0_23;
	mul.wide.u32 	%rd29, %r207, 4;
	add.s64 	%rd30, %rd2, %rd29;
	ld.global.f32 	%f33, [%rd30];
	shl.b32 	%r142, %r207, 2;
	add.s32 	%r144, %r139, %r142;
	st.shared.f32 	[%r144+20], %f33;
$L__BB0_23:
	add.s32 	%r207, %r207, %r2;
	setp.lt.s32 	%p20, %r207, %r6;
	@%p20 bra 	$L__BB0_21;
$L__BB0_24:
	add.s32 	%r145, %r2, %r36;
	add.s32 	%r146, %r145, -1;
	div.s32 	%r40, %r146, %r2;
	setp.lt.s32 	%p21, %r40, 1;
	@%p21 bra 	$L__BB0_40;
	ld.const.u32 	%r41, [FULL_MASK];
	neg.s32 	%r42, %r5;
	shl.b32 	%r43, %r80, 2;
	shl.b32 	%r148, %r5, 2;
	shl.b32 	%r149, %r79, 2;
	mov.u32 	%r150, smem;
	add.s32 	%r151, %r148, %r150;
	add.s32 	%r152, %r151, %r149;
	add.s32 	%r44, %r152, 20;
	shl.b32 	%r45, %r80, 3;
	mad.lo.s32 	%r153, %r79, %r80, %r79;
	shl.b32 	%r154, %r153, 2;
	add.s32 	%r155, %r154, %r148;
	shl.b32 	%r156, %r3, 1;
	add.s32 	%r157, %r155, %r156;
	add.s32 	%r158, %r157, %r150;
	add.s32 	%r46, %r158, 20;
	shl.b32 	%r47, %r80, 1;
	add.s32 	%r48, %r151, 24;
	cvta.to.global.u64 	%rd3, %rd12;
	cvta.to.global.u64 	%rd4, %rd13;
	cvta.to.global.u64 	%rd5, %rd14;
	sub.s32 	%r49, %r4, %r35;
	mov.f32 	%f90, 0f3F800000;
	mov.b32 	%r208, 0;
	mul.wide.s32 	%rd33, %r74, 4;
	mul.wide.s32 	%rd37, %r75, 4;
$L__BB0_26:
	.pragma "nounroll";
	mad.lo.s32 	%r51, %r208, %r2, %r215;
	add.s32 	%r159, %r49, %r51;
	rem.s32 	%r160, %r159, %r36;
	add.s32 	%r161, %r160, %r35;
	mul.wide.s32 	%rd31, %r161, 4;
	add.s64 	%rd32, %rd3, %rd31;
	ld.global.f32 	%f5, [%rd32];
	add.s64 	%rd34, %rd32, %rd33;
	ld.global.f32 	%f6, [%rd34];
	add.s64 	%rd35, %rd34, %rd33;
	ld.global.f32 	%f7, [%rd35];
	add.s64 	%rd36, %rd4, %rd31;
	ld.global.f32 	%f8, [%rd36];
	add.s64 	%rd38, %rd36, %rd37;
	ld.global.f32 	%f9, [%rd38];
	add.s64 	%rd39, %rd38, %rd37;
	ld.global.f32 	%f10, [%rd39];
	mul.wide.s32 	%rd40, %r161, 2;
	add.s64 	%rd41, %rd5, %rd40;
	ld.global.s16 	%r52, [%rd41];
	setp.ne.s32 	%p22, %r208, 0;
	@%p22 bra 	$L__BB0_30;
	setp.ne.s32 	%p23, %r215, 0;
	@%p23 bra 	$L__BB0_29;
	st.shared.v2.f32 	[smem+8], {%f5, %f6};
	st.shared.f32 	[smem+16], %f7;
$L__BB0_29:
	bar.sync 	0;
	ld.shared.v2.f32 	{%f86, %f87}, [smem+8];
	ld.shared.f32 	%f88, [smem+16];
$L__BB0_30:
	setp.lt.s32 	%p24, %r51, %r36;
	setp.lt.s32 	%p25, %r79, 2;
	sub.f32 	%f36, %f86, %f5;
	sub.f32 	%f37, %f87, %f6;
	sub.f32 	%f38, %f88, %f7;
	mul.f32 	%f39, %f37, %f37;
	fma.rn.f32 	%f40, %f36, %f36, %f39;
	fma.rn.f32 	%f41, %f38, %f38, %f40;
	setp.neu.f32 	%p26, %f41, 0f00000000;
	and.pred  	%p1, %p24, %p26;
	selp.u32 	%r162, 1, 0, %p1;
	cvt.rn.f32.u32 	%f42, %r162;
	not.pred 	%p27, %p1;
	selp.u32 	%r163, 1, 0, %p27;
	cvt.rn.f32.u32 	%f43, %r163;
	add.f32 	%f44, %f41, %f43;
	rsqrt.approx.f32 	%f45, %f44;
	mul.f32 	%f18, %f45, %f42;
	mul.f32 	%f46, %f9, %f37;
	fma.rn.f32 	%f47, %f8, %f36, %f46;
	fma.rn.f32 	%f48, %f10, %f38, %f47;
	mul.f32 	%f19, %f48, %f18;
	@%p25 bra 	$L__BB0_39;
	neg.f32 	%f20, %f19;
	shl.b32 	%r165, %r52, 2;
	add.s32 	%r212, %r44, %r165;
	mul.f32 	%f21, %f41, %f18;
	mov.u32 	%r166, smem;
	add.s32 	%r209, %r166, 20;
	mov.u32 	%r210, %r48;
	mov.u32 	%r211, %r46;
	mov.u32 	%r213, %r42;
$L__BB0_32:
	.pragma "nounroll";
	setp.ge.s32 	%p28, %r3, %r80;
	@%p28 bra 	$L__BB0_34;
	ld.shared.u16 	%rs4, [%r211];
	// begin inline asm
	{  cvt.f32.f16 %f90, %rs4;}

	// end inline asm
$L__BB0_34:
	setp.ne.s32 	%p29, %r3, 0;
	mov.b32 	%r167, %f90;
	shfl.sync.idx.b32	%r168|%p30, %r167, %r52, 31, %r41;
	mov.b32 	%f50, %r168;
	mul.f32 	%f51, %f19, %f50;
	ld.shared.f32 	%f25, [%r209];
	sub.f32 	%f52, %f21, %f51;
	mul.f32 	%f53, %f25, %f52;
	sin.approx.f32 	%f54, %f53;
	cos.approx.f32 	%f55, %f53;
	mul.f32 	%f26, %f18, %f55;
	mul.f32 	%f27, %f18, %f54;
	mov.b32 	%r169, %f26;
	shfl.sync.down.b32	%r170|%p31, %r169, 16, 31, %r41;
	mov.b32 	%f56, %r170;
	add.f32 	%f57, %f26, %f56;
	mov.b32 	%r171, %f57;
	shfl.sync.down.b32	%r172|%p32, %r171, 8, 31, %r41;
	mov.b32 	%f58, %r172;
	add.f32 	%f59, %f57, %f58;
	mov.b32 	%r173, %f59;
	shfl.sync.down.b32	%r174|%p33, %r173, 4, 31, %r41;
	mov.b32 	%f60, %r174;
	add.f32 	%f61, %f59, %f60;
	mov.b32 	%r175, %f61;
	shfl.sync.down.b32	%r176|%p34, %r175, 2, 31, %r41;
	mov.b32 	%f62, %r176;
	add.f32 	%f63, %f61, %f62;
	mov.b32 	%r177, %f63;
	shfl.sync.down.b32	%r178|%p35, %r177, 1, 31, %r41;
	mov.b32 	%f64, %r178;
	add.f32 	%f28, %f63, %f64;
	mov.b32 	%r179, %f27;
	shfl.sync.down.b32	%r180|%p36, %r179, 16, 31, %r41;
	mov.b32 	%f65, %r180;
	add.f32 	%f66, %f27, %f65;
	mov.b32 	%r181, %f66;
	shfl.sync.down.b32	%r182|%p37, %r181, 8, 31, %r41;
	mov.b32 	%f67, %r182;
	add.f32 	%f68, %f66, %f67;
	mov.b32 	%r183, %f68;
	shfl.sync.down.b32	%r184|%p38, %r183, 4, 31, %r41;
	mov.b32 	%f69, %r184;
	add.f32 	%f70, %f68, %f69;
	mov.b32 	%r185, %f70;
	shfl.sync.down.b32	%r186|%p39, %r185, 2, 31, %r41;
	mov.b32 	%f71, %r186;
	add.f32 	%f72, %f70, %f71;
	mov.b32 	%r187, %f72;
	shfl.sync.down.b32	%r188|%p40, %r187, 1, 31, %r41;
	mov.b32 	%f73, %r188;
	add.f32 	%f29, %f72, %f73;
	@%p29 bra 	$L__BB0_36;
	atom.shared.add.f32 	%f74, [%r210+-4], %f28;
	atom.shared.add.f32 	%f75, [%r210], %f29;
$L__BB0_36:
	mul.f32 	%f30, %f25, %f27;
	mul.f32 	%f31, %f25, %f26;
	not.pred 	%p41, %p1;
	@%p41 bra 	$L__BB0_38;
	mul.f32 	%f76, %f19, %f30;
	atom.shared.add.f32 	%f77, [%r212], %f76;
	add.s32 	%r189, %r212, %r43;
	mul.f32 	%f78, %f31, %f20;
	atom.shared.add.f32 	%f79, [%r189], %f78;
$L__BB0_38:
	add.s32 	%r213, %r213, 1;
	setp.ne.s32 	%p42, %r213, 0;
	add.s32 	%r212, %r212, %r45;
	add.s32 	%r211, %r211, %r47;
	add.s32 	%r210, %r210, 8;
	add.s32 	%r209, %r209, 4;
	@%p42 bra 	$L__BB0_32;
$L__BB0_39:
	add.s32 	%r208, %r208, 1;
	setp.ne.s32 	%p43, %r208, %r40;
	@%p43 bra 	$L__BB0_26;
$L__BB0_40:
	mul.lo.s32 	%r65, %r77, %r4;
	mul.lo.s32 	%r66, %r78, %r4;
	bar.sync 	0;
	setp.ge.s32 	%p44, %r215, %r7;
	@%p44 bra 	$L__BB0_45;
	shl.b32 	%r67, %r79, 2;
	shl.b32 	%r190, %r215, 2;
	shl.b32 	%r191, %r5, 2;
	add.s32 	%r192, %r190, %r191;
	mov.u32 	%r193, smem;
	add.s32 	%r194, %r192, %r193;
	add.s32 	%r214, %r194, 20;
	shl.b32 	%r69, %r2, 2;
	mul.wide.s32 	%rd42, %r65, 4;
	cvta.to.global.u64 	%rd43, %rd18;
	add.s64 	%rd6, %rd43, %rd42;
	mul.wide.u32 	%rd48, %r215, 4;
	mul.wide.u32 	%rd8, %r2, 4;
	mul.wide.s32 	%rd44, %r66, 4;
	cvta.to.global.u64 	%rd45, %rd19;
	add.s64 	%rd9, %rd45, %rd44;
$L__BB0_42:
	.pragma "nounroll";
	add.s32 	%r195, %r214, %r67;
	ld.shared.f32 	%f80, [%r195];
	add.s64 	%rd46, %rd9, %rd48;
	st.global.f32 	[%rd46], %f80;
	setp.ge.s32 	%p45, %r215, %r79;
	@%p45 bra 	$L__BB0_44;
	ld.shared.f32 	%f81, [%r214];
	add.s64 	%rd47, %rd6, %rd48;
	st.global.f32 	[%rd47], %f81;
$L__BB0_44:
	add.s32 	%r215, %r215, %r2;
	add.s32 	%r214, %r214, %r69;
	add.s64 	%rd48, %rd48, %rd8;
	setp.lt.s32 	%p46, %r215, %r7;
	@%p46 bra 	$L__BB0_42;
$L__BB0_45:
	ret;

}


// ===== COMPILED SASS (sm_100) =====

	.target	sm_100

	.elftype	@"ET_EXEC"


//--------------------- .note.nv.tkinfo           --------------------------
	.section	.note.nv.tkinfo,"",@"SHT_NOTE"
	.sectionflags	@"SHF_NOTE_NV_TKINFO"
	.tkinfo
        /*0018*/ 	.word	0x00000002
        /*0030*/ 	.string	""
        /*0030*/ 	.string	"ptxas"
        /*0030*/ 	.string	"Cuda compilation tools, release 13.0, V13.0.88"
        /*0030*/ 	.string	"Build cuda_13.0.r13.0/compiler.36424714_0"
        /*0030*/ 	.string	"-arch sm_100 -m 64 "



//--------------------- .note.nv.cuinfo           --------------------------
	.section	.note.nv.cuinfo,"",@"SHT_NOTE"
	.sectionflags	@"SHF_NOTE_NV_CUINFO"
        /*0018*/ 	.short	0x0002
        /*001a*/ 	.short	0x0064
        /*001c*/ 	.short	0x0082
	.zero		2


//--------------------- .nv.info                  --------------------------
	.section	.nv.info,"",@"SHT_CUDA_INFO"
	.align	4


	//----- nvinfo : EIATTR_REGCOUNT
	.align		4
        /*0000*/ 	.byte	0x04, 0x2f
        /*0002*/ 	.short	(.L_2 - .L_1)
	.align		4
.L_1:
        /*0004*/ 	.word	index@(_Z28wf_embedding_learn_aa_kernelPfiiS_iiPsiPK6__halfiiPKfiPKiiS_iiS_iiiiiifj)
        /*0008*/ 	.word	0x00000028


	//----- nvinfo : EIATTR_FRAME_SIZE
	.align		4
.L_2:
        /*000c*/ 	.byte	0x04, 0x11
        /*000e*/ 	.short	(.L_4 - .L_3)
	.align		4
.L_3:
        /*0010*/ 	.word	index@(_Z28wf_embedding_learn_aa_kernelPfiiS_iiPsiPK6__halfiiPKfiPKiiS_iiS_iiiiiifj)
        /*0014*/ 	.word	0x00000000


	//----- nvinfo : EIATTR_MIN_STACK_SIZE
	.align		4
.L_4:
        /*0018*/ 	.byte	0x04, 0x12
        /*001a*/ 	.short	(.L_6 - .L_5)
	.align		4
.L_5:
        /*001c*/ 	.word	index@(_Z28wf_embedding_learn_aa_kernelPfiiS_iiPsiPK6__halfiiPKfiPKiiS_iiS_iiiiiifj)
        /*0020*/ 	.word	0x00000000
.L_6:


//--------------------- .nv.compat                --------------------------
	.section	.nv.compat,"",@"SHT_CUDA_COMPAT_INFO"
	.align	4
        /*0000*/ 	.byte	0x02, 0x09, 0x00, 0x00, 0x02, 0x02, 0x01, 0x00, 0x02, 0x05, 0x05, 0x00, 0x03, 0x07, 0x01, 0x01
        /*0010*/ 	.byte	0x02, 0x03, 0x00, 0x00, 0x02, 0x06, 0x01, 0x00, 0x04, 0x0b, 0x08, 0x00, 0x01, 0x00, 0x00, 0x00
        /*0020*/ 	.byte	0x00, 0x00, 0x00, 0x00


//--------------------- .nv.info._Z28wf_embedding_learn_aa_kernelPfiiS_iiPsiPK6__halfiiPKfiPKiiS_iiS_iiiiiifj --------------------------
	.section	.nv.info._Z28wf_embedding_learn_aa_kernelPfiiS_iiPsiPK6__halfiiPKfiPKiiS_iiS_iiiiiifj,"",@"SHT_CUDA_INFO"
	.sectionflags	@""
	.align	4


	//----- nvinfo : EIATTR_CUDA_API_VERSION
	.align		4
        /*0000*/ 	.byte	0x04, 0x37
        /*0002*/ 	.short	(.L_8 - .L_7)
.L_7:
        /*0004*/ 	.word	0x00000082


	//----- nvinfo : EIATTR_KPARAM_INFO
	.align		4
.L_8:
        /*0008*/ 	.byte	0x04, 0x17
        /*000a*/ 	.short	(.L_10 - .L_9)
.L_9:
        /*000c*/ 	.word	0x00000000
        /*0010*/ 	.short	0x001a
        /*0012*/ 	.short	0x0094
        /*0014*/ 	.byte	0x00, 0xf0, 0x11, 0x00


	//----- nvinfo : EIATTR_KPARAM_INFO
	.align		4
.L_10:
        /*0018*/ 	.byte	0x04, 0x17
        /*001a*/ 	.short	(.L_12 - .L_11)
.L_11:
        /*001c*/ 	.word	0x00000000
        /*0020*/ 	.short	0x0019
        /*0022*/ 	.short	0x0090
        /*0024*/ 	.byte	0x00, 0xf0, 0x11, 0x00


	//----- nvinfo : EIATTR_KPARAM_INFO
	.align		4
.L_12:
        /*0028*/ 	.byte	0x04, 0x17
        /*002a*/ 	.short	(.L_14 - .L_13)
.L_13:
        /*002c*/ 	.word	0x00000000
        /*0030*/ 	.short	0x0018
        /*0032*/ 	.short	0x008c
        /*0034*/ 	.byte	0x00, 0xf0, 0x11, 0x00


	//----- nvinfo : EIATTR_KPARAM_INFO
	.align		4
.L_14:
        /*0038*/ 	.byte	0x04, 0x17
        /*003a*/ 	.short	(.L_16 - .L_15)
.L_15:
        /*003c*/ 	.word	0x00000000
        /*0040*/ 	.short	0x0017
        /*0042*/ 	.short	0x0088
        /*0044*/ 	.byte	0x00, 0xf0, 0x11, 0x00


	//----- nvinfo : EIATTR_KPARAM_INFO
	.align		4
.L_16:
        /*0048*/ 	.byte	0x04, 0x17
        /*004a*/ 	.short	(.L_18 - .L_17)
.L_17:
        /*004c*/ 	.word	0x00000000
        /*0050*/ 	.short	0x0016
        /*0052*/ 	.short	0x0084
        /*0054*/ 	.byte	0x00, 0xf0, 0x11, 0x00


	//----- nvinfo : EIATTR_KPARAM_INFO
	.align		4
.L_18:
        /*0058*/ 	.byte	0x04, 0x17
        /*005a*/ 	.short	(.L_20 - .L_19)
.L_19:
        /*005c*/ 	.word	0x00000000
        /*0060*/ 	.short	0x0015
        /*0062*/ 	.short	0x0080
        /*0064*/ 	.byte	0x00, 0xf0, 0x11, 0x00


	//----- nvinfo : EIATTR_KPARAM_INFO
	.align		4
.L_20:
        /*0068*/ 	.byte	0x04, 0x17
        /*006a*/ 	.short	(.L_22 - .L_21)
.L_21:
        /*006c*/ 	.word	0x00000000
        /*0070*/ 	.short	0x0014
        /*0072*/ 	.short	0x007c
        /*0074*/ 	.byte	0x00, 0xf0, 0x11, 0x00


	//----- nvinfo : EIATTR_KPARAM_INFO
	.align		4
.L_22:
        /*0078*/ 	.byte	0x04, 0x17
        /*007a*/ 	.short	(.L_24 - .L_23)
.L_23:
        /*007c*/ 	.word	0x00000000
        /*0080*/ 	.short	0x0013
        /*0082*/ 	.short	0x0078
        /*0084*/ 	.byte	0x00, 0xf0, 0x11, 0x00


	//----- nvinfo : EIATTR_KPARAM_INFO
	.align		4
.L_24:
        /*0088*/ 	.byte	0x04, 0x17
        /*008a*/ 	.short	(.L_26 - .L_25)
.L_25:
        /*008c*/ 	.word	0x00000000
        /*0090*/ 	.short	0x0012
        /*0092*/ 	.short	0x0070
        /*0094*/ 	.byte	0x00, 0xf5, 0x21, 0x00


	//----- nvinfo : EIATTR_KPARAM_INFO
	.align		4
.L_26:
        /*0098*/ 	.byte	0x04, 0x17
        /*009a*/ 	.short	(.L_28 - .L_27)
.L_27:
        /*009c*/ 	.word	0x00000000
        /*00a0*/ 	.short	0x0011
        /*00a2*/ 	.short	0x006c
        /*00a4*/ 	.byte	0x00, 0xf0, 0x11, 0x00


	//----- nvinfo : EIATTR_KPARAM_INFO
	.align		4
.L_28:
        /*00a8*/ 	.byte	0x04, 0x17
        /*00aa*/ 	.short	(.L_30 - .L_29)
.L_29:
        /*00ac*/ 	.word	0x00000000
        /*00b0*/ 	.short	0x0010
        /*00b2*/ 	.short	0x0068
        /*00b4*/ 	.byte	0x00, 0xf0, 0x11, 0x00


	//----- nvinfo : EIATTR_KPARAM_INFO
	.align		4
.L_30:
        /*00b8*/ 	.byte	0x04, 0x17
        /*00ba*/ 	.short	(.L_32 - .L_31)
.L_31:
        /*00bc*/ 	.word	0x00000000
        /*00c0*/ 	.short	0x000f
        /*00c2*/ 	.short	0x0060
        /*00c4*/ 	.byte	0x00, 0xf5, 0x21, 0x00


	//----- nvinfo : EIATTR_KPARAM_INFO
	.align		4
.L_32:
        /*00c8*/ 	.byte	0x04, 0x17
        /*00ca*/ 	.short	(.L_34 - .L_33)
.L_33:
        /*00cc*/ 	.word	0x00000000
        /*00d0*/ 	.short	0x000e
        /*00d2*/ 	.short	0x0058
        /*00d4*/ 	.byte	0x00, 0xf0, 0x11, 0x00


	//----- nvinfo : EIATTR_KPARAM_INFO
	.align		4
.L_34:
        /*00d8*/ 	.byte	0x04, 0x17
        /*00da*/ 	.short	(.L_36 - .L_35)
.L_35:
        /*00dc*/ 	.word	0x00000000
        /*00e0*/ 	.short	0x000d
        /*00e2*/ 	.short	0x0050
        /*00e4*/ 	.byte	0x00, 0xf5, 0x21, 0x00


	//----- nvinfo : EIATTR_KPARAM_INFO
	.align		4
.L_36:
        /*00e8*/ 	.byte	0x04, 0x17
        /*00ea*/ 	.short	(.L_38 - .L_37)
.L_37:
        /*00ec*/ 	.word	0x00000000
        /*00f0*/ 	.short	0x000c
        /*00f2*/ 	.short	0x0048
        /*00f4*/ 	.byte	0x00, 0xf0, 0x11, 0x00


	//----- nvinfo : EIATTR_KPARAM_INFO
	.align		4
.L_38:
        /*00f8*/ 	.byte	0x04, 0x17
        /*00fa*/ 	.short	(.L_40 - .L_39)
.L_39:
        /*00fc*/ 	.word	0x00000000
        /*0100*/ 	.short	0x000b
        /*0102*/ 	.short	0x0040
        /*0104*/ 	.byte	0x00, 0xf5, 0x21, 0x00


	//----- nvinfo : EIATTR_KPARAM_INFO
	.align		4
.L_40:
        /*0108*/ 	.byte	0x04, 0x17
        /*010a*/ 	.short	(.L_42 - .L_41)
.L_41:
        /*010c*/ 	.word	0x00000000
        /*0110*/ 	.short	0x000a
        /*0112*/ 	.short	0x003c
        /*0114*/ 	.byte	0x00, 0xf0, 0x11, 0x00


	//----- nvinfo : EIATTR_KPARAM_INFO
	.align		4
.L_42:
        /*0118*/ 	.byte	0x04, 0x17
        /*011a*/ 	.short	(.L_44 - .L_43)
.L_43:
        /*011c*/ 	.word	0x00000000
        /*0120*/ 	.short	0x0009
        /*0122*/ 	.short	0x0038
        /*0124*/ 	.byte	0x00, 0xf0, 0x11, 0x00


	//----- nvinfo : EIATTR_KPARAM_INFO
	.align		4
.L_44:
        /*0128*/ 	.byte	0x04, 0x17
        /*012a*/ 	.short	(.L_46 - .L_45)
.L_45:
        /*012c*/ 	.word	0x00000000
        /*0130*/ 	.short	0x0008
        /*0132*/ 	.short	0x0030
        /*0134*/ 	.byte	0x00, 0xf5, 0x21, 0x00


	//----- nvinfo : EIATTR_KPARAM_INFO
	.align		4
.L_46:
        /*0138*/ 	.byte	0x04, 0x17
        /*013a*/ 	.short	(.L_48 - .L_47)
.L_47:
        /*013c*/ 	.word	0x00000000
        /*0140*/ 	.short	0x0007
        /*0142*/ 	.short	0x0028
        /*0144*/ 	.byte	0x00, 0xf0, 0x11, 0x00


	//----- nvinfo : EIATTR_KPARAM_INFO
	.align		4
.L_48:
        /*0148*/ 	.byte	0x04, 0x17
        /*014a*/ 	.short	(.L_50 - .L_49)
.L_49:
        /*014c*/ 	.word	0x00000000
        /*0150*/ 	.short	0x0006
        /*0152*/ 	.short	0x0020
        /*0154*/ 	.byte	0x00, 0xf5, 0x21, 0x00


	//----- nvinfo : EIATTR_KPARAM_INFO
	.align		4
.L_50:
        /*0158*/ 	.byte	0x04, 0x17
        /*015a*/ 	.short	(.L_52 - .L_51)
.L_51:
        /*015c*/ 	.word	0x00000000
        /*0160*/ 	.short	0x0005
        /*0162*/ 	.short	0x001c
        /*0164*/ 	.byte	0x00, 0xf0, 0x11, 0x00


	//----- nvinfo : EIATTR_KPARAM_INFO
	.align		4
.L_52:
        /*0168*/ 	.byte	0x04, 0x17
        /*016a*/ 	.short	(.L_54 - .L_53)
.L_53:
        /*016c*/ 	.word	0x00000000
        /*0170*/ 	.short	0x0004
        /*0172*/ 	.short	0x0018
        /*0174*/ 	.byte	0x00, 0xf0, 0x11, 0x00


	//----- nvinfo : EIATTR_KPARAM_INFO
	.align		4
.L_54:
        /*0178*/ 	.byte	0x04, 0x17
        /*017a*/ 	.short	(.L_56 - .L_55)
.L_55:
        /*017c*/ 	.word	0x00000000
        /*0180*/ 	.short	0x0003
        /*0182*/ 	.short	0x0010
        /*0184*/ 	.byte	0x00, 0xf5, 0x21, 0x00


	//----- nvinfo : EIATTR_KPARAM_INFO
	.align		4
.L_56:
        /*0188*/ 	.byte	0x04, 0x17
        /*018a*/ 	.short	(.L_58 - .L_57)
.L_57:
        /*018c*/ 	.word	0x00000000
        /*0190*/ 	.short	0x0002
        /*0192*/ 	.short	0x000c
        /*0194*/ 	.byte	0x00, 0xf0, 0x11, 0x00


	//----- nvinfo : EIATTR_KPARAM_INFO
	.align		4
.L_58:
        /*0198*/ 	.byte	0x04, 0x17
        /*019a*/ 	.short	(.L_60 - .L_59)
.L_59:
        /*019c*/ 	.word	0x00000000
        /*01a0*/ 	.short	0x0001
        /*01a2*/ 	.short	0x0008
        /*01a4*/ 	.byte	0x00, 0xf0, 0x11, 0x00


	//----- nvinfo : EIATTR_KPARAM_INFO
	.align		4
.L_60:
        /*01a8*/ 	.byte	0x04, 0x17
        /*01aa*/ 	.short	(.L_62 - .L_61)
.L_61:
        /*01ac*/ 	.word	0x00000000
        /*01b0*/ 	.short	0x0000
        /*01b2*/ 	.short	0x0000
        /*01b4*/ 	.byte	0x00, 0xf5, 0x21, 0x00


	//----- nvinfo : EIATTR_SPARSE_MMA_MASK
	.align		4
.L_62:
        /*01b8*/ 	.byte	0x03, 0x50
        /*01ba*/ 	.short	0x0000


	//----- nvinfo : EIATTR_MAXREG_COUNT
	.align		4
        /*01bc*/ 	.byte	0x03, 0x1b
        /*01be*/ 	.short	0x0040


	//----- nvinfo : EIATTR_NUM_BARRIERS
	.align		4
        /*01c0*/ 	.byte	0x02, 0x4c
        /*01c2*/ 	.byte	0x01
	.zero		1


	//----- nvinfo : EIATTR_MERCURY_ISA_VERSION
	.align		4
        /*01c4*/ 	.byte	0x03, 0x5f
        /*01c6*/ 	.short	0x0101


	//----- nvinfo : EIATTR_COOP_GROUP_MASK_REGIDS
	.align		4
        /*01c8*/ 	.byte	0x04, 0x29
        /*01ca*/ 	.short	(.L_64 - .L_63)


	//   ....[0]....
.L_63:
        /*01cc*/ 	.word	0x0500000c


	//   ....[1]....
        /*01d0*/ 	.word	0x0500000c


	//   ....[2]....
        /*01d4*/ 	.word	0x0500000c


	//   ....[3]....
        /*01d8*/ 	.word	0x0500000c


	//   ....[4]....
        /*01dc*/ 	.word	0x0500000c


	//   ....[5]....
        /*01e0*/ 	.word	0x0500000c


	//   ....[6]....
        /*01e4*/ 	.word	0x0500000c


	//   ....[7]....
        /*01e8*/ 	.word	0x0500000c


	//   ....[8]....
        /*01ec*/ 	.word	0x0500000c


	//   ....[9]....
        /*01f0*/ 	.word	0x0500000c


	//   ....[10]....
        /*01f4*/ 	.word	0x0500000c


	//----- nvinfo : EIATTR_COOP_GROUP_INSTR_OFFSETS
	.align		4
.L_64:
        /*01f8*/ 	.byte	0x04, 0x28
        /*01fa*/ 	.short	(.L_66 - .L_65)


	//   ....[0]....
.L_65:
        /*01fc*/ 	.word	0x00001600


	//   ....[1]....
        /*0200*/ 	.word	0x00001680


	//   ....[2]....
        /*0204*/ 	.word	0x00001690


	//   ....[3]....
        /*0208*/ 	.word	0x000016c0


	//   ....[4]....
        /*020c*/ 	.word	0x000016d0


	//   ....[5]....
        /*0210*/ 	.word	0x00001700


	//   ....[6]....
        /*0214*/ 	.word	0x00001710


	//   ....[7]....
        /*0218*/ 	.word	0x00001740


	//   ....[8]....
        /*021c*/ 	.word	0x00001750


	//   ....[9]....
        /*0220*/ 	.word	0x00001780


	//   ....[10]....
        /*0224*/ 	.word	0x00001790


	//----- nvinfo : EIATTR_VRC_CTA_INIT_COUNT
	.align		4
.L_66:
        /*0228*/ 	.byte	0x02, 0x4a
	.zero		1
	.zero		1


	//----- nvinfo : EIATTR_EXIT_INSTR_OFFSETS
	.align		4
        /*022c*/ 	.byte	0x04, 0x1c
        /*022e*/ 	.short	(.L_68 - .L_67)


	//   ....[0]....
.L_67:
        /*0230*/ 	.word	0x00001aa0


	//   ....[1]....
        /*0234*/ 	.word	0x00001c70


	//----- nvinfo : EIATTR_MAX_THREADS
	.align		4
.L_68:
        /*0238*/ 	.byte	0x04, 0x05
        /*023a*/ 	.short	(.L_70 - .L_69)
.L_69:
        /*023c*/ 	.word	0x00000100
        /*0240*/ 	.word	0x00000001
        /*0244*/ 	.word	0x00000001


	//----- nvinfo : EIATTR_CRS_STACK_SIZE
	.align		4
.L_70:
        /*0248*/ 	.byte	0x04, 0x1e
        /*024a*/ 	.short	(.L_72 - .L_71)
.L_71:
        /*024c*/ 	.word	0x00000000


	//----- nvinfo : EIATTR_CBANK_PARAM_SIZE
	.align		4
.L_72:
        /*0250*/ 	.byte	0x03, 0x19
        /*0252*/ 	.short	0x0098


	//----- nvinfo : EIATTR_PARAM_CBANK
	.align		4
        /*0254*/ 	.byte	0x04, 0x0a
        /*0256*/ 	.short	(.L_74 - .L_73)
	.align		4
.L_73:
        /*0258*/ 	.word	index@(.nv.constant0._Z28wf_embedding_learn_aa_kernelPfiiS_iiPsiPK6__halfiiPKfiPKiiS_iiS_iiiiiifj)
        /*025c*/ 	.short	0x0380
        /*025e*/ 	.short	0x0098


	//----- nvinfo : EIATTR_SW_WAR
	.align		4
.L_74:
        /*0260*/ 	.byte	0x04, 0x36
        /*0262*/ 	.short	(.L_76 - .L_75)
.L_75:
        /*0264*/ 	.word	0x00000008
.L_76:


//--------------------- .nv.callgraph             --------------------------
	.section	.nv.callgraph,"",@"SHT_CUDA_CALLGRAPH"
	.align	4
	.sectionentsize	8
	.align		4
        /*0000*/ 	.word	0x00000000
	.align		4
        /*0004*/ 	.word	0xffffffff
	.align		4
        /*0008*/ 	.word	0x00000000
	.align		4
        /*000c*/ 	.word	0xfffffffe
	.align		4
        /*0010*/ 	.word	0x00000000
	.align		4
        /*0014*/ 	.word	0xfffffffd
	.align		4
        /*0018*/ 	.word	0x00000000
	.align		4
        /*001c*/ 	.word	0xfffffffc


//--------------------- .nv.constant3             --------------------------
	.section	.nv.constant3,"a",@progbits
	.align	4
.nv.constant3:
	.type		FULL_MASK,@object
	.size		FULL_MASK,(.L_0 - FULL_MASK)
FULL_MASK:
        /*0000*/ 	.byte	0xff, 0xff, 0xff, 0xff
.L_0:


//--------------------- .text._Z28wf_embedding_learn_aa_kernelPfiiS_iiPsiPK6__halfiiPKfiPKiiS_iiS_iiiiiifj --------------------------
	.section	.text._Z28wf_embedding_learn_aa_kernelPfiiS_iiPsiPK6__halfiiPKfiPKiiS_iiS_iiiiiifj,"ax",@progbits
	.align	128
        .global         _Z28wf_embedding_learn_aa_kernelPfiiS_iiPsiPK6__halfiiPKfiPKiiS_iiS_iiiiiifj
        .type           _Z28wf_embedding_learn_aa_kernelPfiiS_iiPsiPK6__halfiiPKfiPKiiS_iiS_iiiiiifj,@function
        .size           _Z28wf_embedding_learn_aa_kernelPfiiS_iiPsiPK6__halfiiPKfiPKiiS_iiS_iiiiiifj,(.L_x_35 - _Z28wf_embedding_learn_aa_kernelPfiiS_iiPsiPK6__halfiiPKfiPKiiS_iiS_iiiiiifj)
        .other          _Z28wf_embedding_learn_aa_kernelPfiiS_iiPsiPK6__halfiiPKfiPKiiS_iiS_iiiiiifj,@"STO_CUDA_ENTRY STV_DEFAULT"
_Z28wf_embedding_learn_aa_kernelPfiiS_iiPsiPK6__halfiiPKfiPKiiS_iiS_iiiiiifj:
.text._Z28wf_embedding_learn_aa_kernelPfiiS_iiPsiPK6__halfiiPKfiPKiiS_iiS_iiiiiifj:
[----:B------:R-:W-:Y:S08]  /*0000*/  LDC R1, c[0x0][0x37c] ;  /* 0x0000df00ff017b82 */ /* 0x000ff00000000800 */
[----:B------:R-:W0:Y:S01]  /*0010*/  LDC.64 R8, c[0x0][0x408] ;  /* 0x00010200ff087b82 */ /* 0x000e220000000a00 */
[----:B------:R-:W1:Y:S01]  /*0020*/  S2R R0, SR_TID.X ;  /* 0x0000000000007919 */ /* 0x000e620000002100 */
[----:B------:R-:W2:Y:S01]  /*0030*/  LDCU UR4, c[0x0][0x3d8] ;  /* 0x00007b00ff0477ac */ /* 0x000ea20008000800 */
[----:B------:R-:W-:Y:S01]  /*0040*/  BSSY.RECONVERGENT B0, `(.L_x_0) ;  /* 0x000004d000007945 */ /* 0x000fe20003800200 */
[----:B------:R-:W3:Y:S04]  /*0050*/  LDCU UR12, c[0x0][0x360] ;  /* 0x00006c00ff0c77ac */ /* 0x000ee80008000800 */
[----:B------:R-:W4:Y:S01]  /*0060*/  S2UR UR7, SR_CTAID.X ;  /* 0x00000000000779c3 */ /* 0x000f220000002500 */
[C---:B0-----:R-:W-:Y:S01]  /*0070*/  LEA.HI R2, R8.reuse, R8, RZ, 0x1 ;  /* 0x0000000808027211 */ /* 0x041fe200078f08ff */
[----:B------:R-:W-:-:S03]  /*0080*/  IMAD R3, R8, R9, RZ ;  /* 0x0000000908037224 */ /* 0x000fc600078e02ff */
[----:B------:R-:W-:-:S04]  /*0090*/  SHF.R.S32.HI R2, RZ, 0x1, R2 ;  /* 0x00000001ff027819 */ /* 0x000fc80000011402 */
[----:B------:R-:W-:Y:S01]  /*00a0*/  IADD3 R8, PT, PT, R3, R8, R2 ;  /* 0x0000000803087210 */ /* 0x000fe20007ffe002 */
[----:B------:R-:W-:Y:S01]  /*00b0*/  IMAD R9, R2, R9, RZ ;  /* 0x0000000902097224 */ /* 0x000fe200078e02ff */
[----:B-1----:R-:W-:Y:S02]  /*00c0*/  LOP3.LUT R4, R0, 0x1f, RZ, 0xc0, !PT ;  /* 0x0000001f00047812 */ /* 0x002fe400078ec0ff */
[----:B------:R-:W-:-:S05]  /*00d0*/  LEA R8, R8, 0x14, 0x2 ;  /* 0x0000001408087811 */ /* 0x000fca00078e10ff */
[----:B------:R-:W-:-:S05]  /*00e0*/  IMAD R6, R9, 0x2, R8 ;  /* 0x0000000209067824 */ /* 0x000fca00078e0208 */
[----:B------:R-:W-:-:S04]  /*00f0*/  SHF.R.S32.HI R5, RZ, 0x1f, R6 ;  /* 0x0000001fff057819 */ /* 0x000fc80000011406 */
[----:B------:R-:W-:-:S04]  /*0100*/  LEA.HI R5, R5, R6, RZ, 0x4 ;  /* 0x0000000605057211 */ /* 0x000fc800078f20ff */
[----:B------:R-:W-:Y:S01]  /*0110*/  SHF.R.S32.HI R7, RZ, 0x4, R5 ;  /* 0x00000004ff077819 */ /* 0x000fe20000011405 */
[----:B--2---:R-:W-:-:S03]  /*0120*/  IMAD.U32 R5, RZ, RZ, UR4 ;  /* 0x00000004ff057e24 */ /* 0x004fc6000f8e00ff */
[----:B------:R-:W-:-:S13]  /*0130*/  ISETP.GE.AND P0, PT, R0, R7, PT ;  /* 0x000000070000720c */ /* 0x000fda0003f06270 */
[----:B---34-:R-:W-:Y:S05]  /*0140*/  @P0 BRA `(.L_x_1) ;  /* 0x0000000000f00947 */ /* 0x018fea0003800000 */
[----:B------:R-:W0:Y:S01]  /*0150*/  I2F.U32.RP R15, UR12 ;  /* 0x0000000c000f7d06 */ /* 0x000e220008209000 */
[----:B------:R-:W-:Y:S01]  /*0160*/  VIADD R12, R0, UR12 ;  /* 0x0000000c000c7c36 */ /* 0x000fe20008000000 */
[----:B------:R-:W-:Y:S01]  /*0170*/  ISETP.NE.U32.AND P2, PT, RZ, UR12, PT ;  /* 0x0000000cff007c0c */ /* 0x000fe2000bf45070 */
[----:B------:R-:W-:Y:S03]  /*0180*/  BSSY.RECONVERGENT B1, `(.L_x_2) ;  /* 0x0000028000017945 */ /* 0x000fe60003800200 */
[----:B------:R-:W-:Y:S02]  /*0190*/  ISETP.GE.U32.AND P0, PT, R12, R7, PT ;  /* 0x000000070c00720c */ /* 0x000fe40003f06070 */
[----:B------:R-:W-:Y:S02]  /*01a0*/  VIMNMX.U32 R13, PT, PT, R7, R12, !PT ;  /* 0x0000000c070d7248 */ /* 0x000fe40007fe0000 */
[----:B------:R-:W-:-:S04]  /*01b0*/  SEL R14, RZ, 0x1, P0 ;  /* 0x00000001ff0e7807 */ /* 0x000fc80000000000 */
[----:B------:R-:W-:Y:S01]  /*01c0*/  IADD3 R13, PT, PT, R13, -R12, -R14 ;  /* 0x8000000c0d0d7210 */ /* 0x000fe20007ffe80e */
[----:B0-----:R-:W0:Y:S02]  /*01d0*/  MUFU.RCP R15, R15 ;  /* 0x0000000f000f7308 */ /* 0x001e240000001000 */
[----:B0-----:R-:W-:-:S06]  /*01e0*/  IADD3 R10, PT, PT, R15, 0xffffffe, RZ ;  /* 0x0ffffffe0f0a7810 */ /* 0x001fcc0007ffe0ff */
[----:B------:R0:W1:Y:S02]  /*01f0*/  F2I.FTZ.U32.TRUNC.NTZ R11, R10 ;  /* 0x0000000a000b7305 */ /* 0x000064000021f000 */
[----:B0-----:R-:W-:Y:S02]  /*0200*/  HFMA2 R10, -RZ, RZ, 0, 0 ;  /* 0x00000000ff0a7431 */ /* 0x001fe400000001ff */
[----:B-1----:R-:W-:-:S04]  /*0210*/  IMAD.MOV R17, RZ, RZ, -R11 ;  /* 0x000000ffff117224 */ /* 0x002fc800078e0a0b */
[----:B------:R-:W-:-:S04]  /*0220*/  IMAD R17, R17, UR12, RZ ;  /* 0x0000000c11117c24 */ /* 0x000fc8000f8e02ff */
[----:B------:R-:W-:-:S06]  /*0230*/  IMAD.HI.U32 R16, R11, R17, R10 ;  /* 0x000000110b107227 */ /* 0x000fcc00078e000a */
[----:B------:R-:W-:-:S04]  /*0240*/  IMAD.HI.U32 R11, R16, R13, RZ ;  /* 0x0000000d100b7227 */ /* 0x000fc800078e00ff */
[----:B------:R-:W-:-:S04]  /*0250*/  IMAD.MOV R10, RZ, RZ, -R11 ;  /* 0x000000ffff0a7224 */ /* 0x000fc800078e0a0b */
[----:B------:R-:W-:-:S05]  /*0260*/  IMAD R13, R10, UR12, R13 ;  /* 0x0000000c0a0d7c24 */ /* 0x000fca000f8e020d */
[----:B------:R-:W-:-:S13]  /*0270*/  ISETP.GE.U32.AND P0, PT, R13, UR12, PT ;  /* 0x0000000c0d007c0c */ /* 0x000fda000bf06070 */
[----:B------:R-:W-:Y:S01]  /*0280*/  @P0 VIADD R13, R13, -UR12 ;  /* 0x8000000c0d0d0c36 */ /* 0x000fe20008000000 */
[----:B------:R-:W-:-:S04]  /*0290*/  @P0 IADD3 R11, PT, PT, R11, 0x1, RZ ;  /* 0x000000010b0b0810 */ /* 0x000fc80007ffe0ff */
[----:B------:R-:W-:-:S13]  /*02a0*/  ISETP.GE.U32.AND P1, PT, R13, UR12, PT ;  /* 0x0000000c0d007c0c */ /* 0x000fda000bf26070 */
[----:B------:R-:W-:Y:S01]  /*02b0*/  @P1 VIADD R11, R11, 0x1 ;  /* 0x000000010b0b1836 */ /* 0x000fe20000000000 */
[----:B------:R-:W-:-:S05]  /*02c0*/  @!P2 LOP3.LUT R11, RZ, UR12, RZ, 0x33, !PT ;  /* 0x0000000cff0bac12 */ /* 0x000fca000f8e33ff */
[----:B------:R-:W-:-:S05]  /*02d0*/  IMAD.IADD R11, R14, 0x1, R11 ;  /* 0x000000010e0b7824 */ /* 0x000fca00078e020b */
[C---:B------:R-:W-:Y:S02]  /*02e0*/  LOP3.LUT R10, R11.reuse, 0x3, RZ, 0xc0, !PT ;  /* 0x000000030b0a7812 */ /* 0x040fe400078ec0ff */
[----:B------:R-:W-:Y:S02]  /*02f0*/  ISETP.GE.U32.AND P1, PT, R11, 0x3, PT ;  /* 0x000000030b00780c */ /* 0x000fe40003f26070 */
[----:B------:R-:W-:Y:S02]  /*0300*/  ISETP.NE.AND P0, PT, R10, 0x3, PT ;  /* 0x000000030a00780c */ /* 0x000fe40003f05270 */
[----:B------:R-:W-:-:S11]  /*0310*/  MOV R10, R0 ;  /* 0x00000000000a7202 */ /* 0x000fd60000000f00 */
[----:B------:R-:W-:Y:S05]  /*0320*/  @!P0 BRA `(.L_x_3) ;  /* 0x0000000000348947 */ /* 0x000fea0003800000 */
[----:B------:R-:W0:Y:S01]  /*0330*/  S2R R13, SR_CgaCtaId ;  /* 0x00000000000d7919 */ /* 0x000e220000008800 */
[----:B------:R-:W-:Y:S01]  /*0340*/  MOV R10, 0x400 ;  /* 0x00000400000a7802 */ /* 0x000fe20000000f00 */
[----:B------:R-:W-:Y:S02]  /*0350*/  VIADD R11, R11, 0x1 ;  /* 0x000000010b0b7836 */ /* 0x000fe40000000000 */
[----:B------:R-:W-:-:S03]  /*0360*/  IMAD.MOV.U32 R12, RZ, RZ, RZ ;  /* 0x000000ffff0c7224 */ /* 0x000fc600078e00ff */
[----:B------:R-:W-:Y:S02]  /*0370*/  LOP3.LUT R15, R11, 0x3, RZ, 0xc0, !PT ;  /* 0x000000030b0f7812 */ /* 0x000fe400078ec0ff */
[----:B0-----:R-:W-:Y:S02]  /*0380*/  LEA R13, R13, R10, 0x18 ;  /* 0x0000000a0d0d7211 */ /* 0x001fe400078ec0ff */
[----:B------:R-:W-:-:S07]  /*0390*/  MOV R10, R0 ;  /* 0x00000000000a7202 */ /* 0x000fce0000000f00 */
.L_x_4:
[C---:B------:R-:W-:Y:S01]  /*03a0*/  IMAD R11, R10.reuse, 0x10, R13 ;  /* 0x000000100a0b7824 */ /* 0x040fe200078e020d */
[----:B------:R-:W-:Y:S01]  /*03b0*/  IADD3 R10, PT, PT, R10, UR12, RZ ;  /* 0x0000000c0a0a7c10 */ /* 0x000fe2000fffe0ff */
[----:B------:R-:W-:-:S03]  /*03c0*/  VIADD R12, R12, 0x1 ;  /* 0x000000010c0c7836 */ /* 0x000fc60000000000 */
[----:B------:R0:W-:Y:S02]  /*03d0*/  STS.128 [R11], RZ ;  /* 0x000000ff0b007388 */ /* 0x0001e40000000c00 */
[----:B------:R-:W-:-:S13]  /*03e0*/  ISETP.NE.AND P0, PT, R12, R15, PT ;  /* 0x0000000f0c00720c */ /* 0x000fda0003f05270 */
[----:B0-----:R-:W-:Y:S05]  /*03f0*/  @P0 BRA `(.L_x_4) ;  /* 0xfffffffc00e80947 */ /* 0x001fea000383ffff */
.L_x_3:
[----:B------:R-:W-:Y:S05]  /*0400*/  BSYNC.RECONVERGENT B1 ;  /* 0x0000000000017941 */ /* 0x000fea0003800200 */
.L_x_2:
[----:B------:R-:W-:Y:S05]  /*0410*/  @!P1 BRA `(.L_x_1) ;  /* 0x00000000003c9947 */ /* 0x000fea0003800000 */
[----:B------:R-:W0:Y:S01]  /*0420*/  S2R R12, SR_CgaCtaId ;  /* 0x00000000000c7919 */ /* 0x000e220000008800 */
[----:B------:R-:W-:-:S04]  /*0430*/  MOV R11, 0x400 ;  /* 0x00000400000b7802 */ /* 0x000fc80000000f00 */
[----:B0-----:R-:W-:-:S07]  /*0440*/  LEA R15, R12, R11, 0x18 ;  /* 0x0000000b0c0f7211 */ /* 0x001fce00078ec0ff */
.L_x_5:
[----:B------:R-:W0:Y:S01]  /*0450*/  LDC R17, c[0x0][0x360] ;  /* 0x0000d800ff117b82 */ /* 0x000e220000000800 */
[----:B-1----:R-:W-:-:S05]  /*0460*/  IMAD R14, R10, 0x10, R15 ;  /* 0x000000100a0e7824 */ /* 0x002fca00078e020f */
[----:B------:R1:W-:Y:S01]  /*0470*/  STS.128 [R14], RZ ;  /* 0x000000ff0e007388 */ /* 0x0003e20000000c00 */
[C---:B0-----:R-:W-:Y:S02]  /*0480*/  IMAD R11, R17.reuse, 0x10, R14 ;  /* 0x00000010110b7824 */ /* 0x041fe400078e020e */
[----:B------:R-:W-:-:S03]  /*0490*/  IMAD R10, R17, 0x4, R10 ;  /* 0x00000004110a7824 */ /* 0x000fc600078e020a */
[----:B------:R-:W-:Y:S01]  /*04a0*/  LEA R12, R17, R11, 0x4 ;  /* 0x0000000b110c7211 */ /* 0x000fe200078e20ff */
[----:B------:R1:W-:Y:S01]  /*04b0*/  STS.128 [R11], RZ ;  /* 0x000000ff0b007388 */ /* 0x0003e20000000c00 */
[----:B------:R-:W-:-:S03]  /*04c0*/  ISETP.GE.AND P0, PT, R10, R7, PT ;  /* 0x000000070a00720c */ /* 0x000fc60003f06270 */
[----:B------:R-:W-:Y:S01]  /*04d0*/  IMAD R13, R17, 0x10, R12 ;  /* 0x00000010110d7824 */ /* 0x000fe200078e020c */
[----:B------:R1:W-:Y:S04]  /*04e0*/  STS.128 [R12], RZ ;  /* 0x000000ff0c007388 */ /* 0x0003e80000000c00 */
[----:B------:R1:W-:Y:S05]  /*04f0*/  STS.128 [R13], RZ ;  /* 0x000000ff0d007388 */ /* 0x0003ea0000000c00 */
[----:B------:R-:W-:Y:S05]  /*0500*/  @!P0 BRA `(.L_x_5) ;  /* 0xfffffffc00d08947 */ /* 0x000fea000383ffff */
.L_x_1:
[----:B------:R-:W-:Y:S05]  /*0510*/  BSYNC.RECONVERGENT B0 ;  /* 0x0000000000007941 */ /* 0x000fea0003800200 */
.L_x_0:
[----:B------:R-:W-:Y:S01]  /*0520*/  LEA R7, R7, R0, 0x4 ;  /* 0x0000000007077211 */ /* 0x000fe200078e20ff */
[----:B------:R-:W-:Y:S03]  /*0530*/  BSSY.RECONVERGENT B0, `(.L_x_6) ;  /* 0x000003c000007945 */ /* 0x000fe60003800200 */
[----:B------:R-:W-:-:S13]  /*0540*/  ISETP.GE.AND P0, PT, R7, R6, PT ;  /* 0x000000060700720c */ /* 0x000fda0003f06270 */
[----:B------:R-:W-:Y:S05]  /*0550*/  @P0 BRA `(.L_x_7) ;  /* 0x0000000000e40947 */ /* 0x000fea0003800000 */
[----:B------:R-:W0:Y:S01]  /*0560*/  I2F.U32.RP R15, UR12 ;  /* 0x0000000c000f7d06 */ /* 0x000e220008209000 */
[----:B-1----:R-:W-:Y:S01]  /*0570*/  IADD3 R13, PT, PT, R7, UR12, RZ ;  /* 0x0000000c070d7c10 */ /* 0x002fe2000fffe0ff */
[----:B------:R-:W-:Y:S01]  /*0580*/  BSSY.RECONVERGENT B1, `(.L_x_8) ;  /* 0x0000027000017945 */ /* 0x000fe20003800200 */
[----:B------:R-:W-:Y:S02]  /*0590*/  ISETP.NE.U32.AND P2, PT, RZ, UR12, PT ;  /* 0x0000000cff007c0c */ /* 0x000fe4000bf45070 */
[----:B------:R-:W-:Y:S02]  /*05a0*/  ISETP.GE.AND P0, PT, R13, R6, PT ;  /* 0x000000060d00720c */ /* 0x000fe40003f06270 */
[----:B------:R-:W-:Y:S02]  /*05b0*/  VIMNMX R12, PT, PT, R6, R13, !PT ;  /* 0x0000000d060c7248 */ /* 0x000fe40007fe0100 */
[----:B------:R-:W-:-:S04]  /*05c0*/  SEL R14, RZ, 0x1, P0 ;  /* 0x00000001ff0e7807 */ /* 0x000fc80000000000 */
[----:B------:R-:W-:Y:S01]  /*05d0*/  IADD3 R12, PT, PT, R12, -R13, -R14 ;  /* 0x8000000d0c0c7210 */ /* 0x000fe20007ffe80e */
[----:B0-----:R-:W0:Y:S02]  /*05e0*/  MUFU.RCP R15, R15 ;  /* 0x0000000f000f7308 */ /* 0x001e240000001000 */
[----:B0-----:R-:W-:-:S06]  /*05f0*/  VIADD R10, R15, 0xffffffe ;  /* 0x0ffffffe0f0a7836 */ /* 0x001fcc0000000000 */
[----:B------:R0:W1:Y:S02]  /*0600*/  F2I.FTZ.U32.TRUNC.NTZ R11, R10 ;  /* 0x0000000a000b7305 */ /* 0x000064000021f000 */
[----:B0-----:R-:W-:Y:S02]  /*0610*/  IMAD.MOV.U32 R10, RZ, RZ, RZ ;  /* 0x000000ffff0a7224 */ /* 0x001fe400078e00ff */
[----:B-1----:R-:W-:-:S04]  /*0620*/  IMAD.MOV R17, RZ, RZ, -R11 ;  /* 0x000000ffff117224 */ /* 0x002fc800078e0a0b */
[----:B------:R-:W-:-:S04]  /*0630*/  IMAD R17, R17, UR12, RZ ;  /* 0x0000000c11117c24 */ /* 0x000fc8000f8e02ff */
[----:B------:R-:W-:-:S06]  /*0640*/  IMAD.HI.U32 R11, R11, R17, R10 ;  /* 0x000000110b0b7227 */ /* 0x000fcc00078e000a */
[----:B------:R-:W-:-:S04]  /*0650*/  IMAD.HI.U32 R11, R11, R12, RZ ;  /* 0x0000000c0b0b7227 */ /* 0x000fc800078e00ff */
[----:B------:R-:W-:-:S04]  /*0660*/  IMAD.MOV R13, RZ, RZ, -R11 ;  /* 0x000000ffff0d7224 */ /* 0x000fc800078e0a0b */
[----:B------:R-:W-:-:S05]  /*0670*/  IMAD R12, R13, UR12, R12 ;  /* 0x0000000c0d0c7c24 */ /* 0x000fca000f8e020c */
[----:B------:R-:W-:-:S13]  /*0680*/  ISETP.GE.U32.AND P0, PT, R12, UR12, PT ;  /* 0x0000000c0c007c0c */ /* 0x000fda000bf06070 */
[----:B------:R-:W-:Y:S01]  /*0690*/  @P0 IADD3 R12, PT, PT, R12, -UR12, RZ ;  /* 0x8000000c0c0c0c10 */ /* 0x000fe2000fffe0ff */
[----:B------:R-:W-:-:S03]  /*06a0*/  @P0 VIADD R11, R11, 0x1 ;  /* 0x000000010b0b0836 */ /* 0x000fc60000000000 */
[----:B------:R-:W-:-:S13]  /*06b0*/  ISETP.GE.U32.AND P1, PT, R12, UR12, PT ;  /* 0x0000000c0c007c0c */ /* 0x000fda000bf26070 */
[----:B------:R-:W-:Y:S01]  /*06c0*/  @P1 VIADD R11, R11, 0x1 ;  /* 0x000000010b0b1836 */ /* 0x000fe20000000000 */
[----:B------:R-:W-:-:S04]  /*06d0*/  @!P2 LOP3.LUT R11, RZ, UR12, RZ, 0x33, !PT ;  /* 0x0000000cff0bac12 */ /* 0x000fc8000f8e33ff */
[----:B------:R-:W-:-:S04]  /*06e0*/  IADD3 R10, PT, PT, R14, R11, RZ ;  /* 0x0000000b0e0a7210 */ /* 0x000fc80007ffe0ff */
[C---:B------:R-:W-:Y:S02]  /*06f0*/  LOP3.LUT R11, R10.reuse, 0x3, RZ, 0xc0, !PT ;  /* 0x000000030a0b7812 */ /* 0x040fe400078ec0ff */
[----:B------:R-:W-:Y:S02]  /*0700*/  ISETP.GE.U32.AND P1, PT, R10, 0x3, PT ;  /* 0x000000030a00780c */ /* 0x000fe40003f26070 */
[----:B------:R-:W-:-:S13]  /*0710*/  ISETP.NE.AND P0, PT, R11, 0x3, PT ;  /* 0x000000030b00780c */ /* 0x000fda0003f05270 */
[----:B------:R-:W-:Y:S05]  /*0720*/  @!P0 BRA `(.L_x_9) ;  /* 0x0000000000308947 */ /* 0x000fea0003800000 */
[----:B------:R-:W0:Y:S01]  /*0730*/  S2R R13, SR_CgaCtaId ;  /* 0x00000000000d7919 */ /* 0x000e220000008800 */
[----:B------:R-:W-:Y:S01]  /*0740*/  MOV R12, 0x400 ;  /* 0x00000400000c7802 */ /* 0x000fe20000000f00 */
[----:B------:R-:W-:Y:S02]  /*0750*/  VIADD R10, R10, 0x1 ;  /* 0x000000010a0a7836 */ /* 0x000fe40000000000 */
[----:B------:R-:W-:Y:S01]  /*0760*/  IMAD.MOV.U32 R11, RZ, RZ, RZ ;  /* 0x000000ffff0b7224 */ /* 0x000fe200078e00ff */
[----:B0-----:R-:W-:Y:S02]  /*0770*/  LEA R14, R13, R12, 0x18 ;  /* 0x0000000c0d0e7211 */ /* 0x001fe400078ec0ff */
[----:B------:R-:W-:-:S07]  /*0780*/  LOP3.LUT R12, R10, 0x3, RZ, 0xc0, !PT ;  /* 0x000000030a0c7812 */ /* 0x000fce00078ec0ff */
.L_x_10:
[----:B------:R-:W-:Y:S01]  /*0790*/  IADD3 R10, PT, PT, R14, R7, RZ ;  /* 0x000000070e0a7210 */ /* 0x000fe20007ffe0ff */
[----:B------:R-:W-:Y:S02]  /*07a0*/  VIADD R11, R11, 0x1 ;  /* 0x000000010b0b7836 */ /* 0x000fe40000000000 */
[----:B------:R-:W-:Y:S02]  /*07b0*/  VIADD R7, R7, UR12 ;  /* 0x0000000c07077c36 */ /* 0x000fe40008000000 */
[----:B------:R0:W-:Y:S01]  /*07c0*/  STS.U8 [R10], RZ ;  /* 0x000000ff0a007388 */ /* 0x0001e20000000000 */
[----:B------:R-:W-:-:S13]  /*07d0*/  ISETP.NE.AND P0, PT, R11, R12, PT ;  /* 0x0000000c0b00720c */ /* 0x000fda0003f05270 */
[----:B0-----:R-:W-:Y:S05]  /*07e0*/  @P0 BRA `(.L_x_10) ;  /* 0xfffffffc00e80947 */ /* 0x001fea000383ffff */
.L_x_9:
[----:B------:R-:W-:Y:S05]  /*07f0*/  BSYNC.RECONVERGENT B1 ;  /* 0x0000000000017941 */ /* 0x000fea0003800200 */
.L_x_8:
[----:B------:R-:W-:Y:S05]  /*0800*/  @!P1 BRA `(.L_x_7) ;  /* 0x0000000000389947 */ /* 0x000fea0003800000 */
[----:B------:R-:W0:Y:S01]  /*0810*/  S2R R11, SR_CgaCtaId ;  /* 0x00000000000b7919 */ /* 0x000e220000008800 */
[----:B------:R-:W-:-:S04]  /*0820*/  MOV R10, 0x400 ;  /* 0x00000400000a7802 */ /* 0x000fc80000000f00 */
[----:B0-----:R-:W-:-:S07]  /*0830*/  LEA R12, R11, R10, 0x18 ;  /* 0x0000000a0b0c7211 */ /* 0x001fce00078ec0ff */
.L_x_11:
[----:B------:R-:W0:Y:S01]  /*0840*/  LDC R14, c[0x0][0x360] ;  /* 0x0000d800ff0e7b82 */ /* 0x000e220000000800 */
[----:B------:R-:W-:-:S05]  /*0850*/  IADD3 R13, PT, PT, R12, R7, RZ ;  /* 0x000000070c0d7210 */ /* 0x000fca0007ffe0ff */
[----:B------:R-:W-:Y:S01]  /*0860*/  VIADD R10, R13, UR12 ;  /* 0x0000000c0d0a7c36 */ /* 0x000fe20008000000 */
[----:B------:R2:W-:Y:S03]  /*0870*/  STS.U8 [R13], RZ ;  /* 0x000000ff0d007388 */ /* 0x0005e60000000000 */
[----:B------:R-:W-:Y:S01]  /*0880*/  VIADD R11, R10, UR12 ;  /* 0x0000000c0a0b7c36 */ /* 0x000fe20008000000 */
[----:B------:R2:W-:Y:S04]  /*0890*/  STS.U8 [R13+UR12], RZ ;  /* 0x000000ff0d007988 */ /* 0x0005e8000800000c */
[----:B------:R2:W-:Y:S04]  /*08a0*/  STS.U8 [R10+UR12], RZ ;  /* 0x000000ff0a007988 */ /* 0x0005e8000800000c */
[----:B------:R2:W-:Y:S01]  /*08b0*/  STS.U8 [R11+UR12], RZ ;  /* 0x000000ff0b007988 */ /* 0x0005e2000800000c */
[----:B0-----:R-:W-:-:S04]  /*08c0*/  LEA R7, R14, R7, 0x2 ;  /* 0x000000070e077211 */ /* 0x001fc800078e10ff */
[----:B------:R-:W-:-:S13]  /*08d0*/  ISETP.GE.AND P0, PT, R7, R6, PT ;  /* 0x000000060700720c */ /* 0x000fda0003f06270 */
[----:B--2---:R-:W-:Y:S05]  /*08e0*/  @!P0 BRA `(.L_x_11) ;  /* 0xfffffffc00d48947 */ /* 0x004fea000383ffff */
.L_x_7:
[----:B------:R-:W-:Y:S05]  /*08f0*/  BSYNC.RECONVERGENT B0 ;  /* 0x0000000000007941 */ /* 0x000fea0003800200 */
.L_x_6:
[----:B------:R-:W-:Y:S01]  /*0900*/  BAR.SYNC.DEFER_BLOCKING 0x0 ;  /* 0x0000000000007b1d */ /* 0x000fe20000010000 */
[----:B------:R-:W-:-:S05]  /*0910*/  ISETP.NE.AND P0, PT, R0, RZ, PT ;  /* 0x000000ff0000720c */ /* 0x000fca0003f05270 */
[----:B------:R-:W0:Y:S01]  /*0920*/  LDCU.64 UR14, c[0x0][0x358] ;  /* 0x00006b00ff0e77ac */ /* 0x000e220008000a00 */
[----:B------:R-:W-:Y:S07]  /*0930*/  BSSY.RECONVERGENT B0, `(.L_x_12) ;  /* 0x000001d000007945 */ /* 0x000fee0003800200 */
[----:B------:R-:W-:Y:S05]  /*0940*/  @P0 BRA `(.L_x_13) ;  /* 0x00000000006c0947 */ /* 0x000fea0003800000 */
[----:B------:R-:W2:Y:S01]  /*0950*/  LDCU UR4, c[0x0][0x3d8] ;  /* 0x00007b00ff0477ac */ /* 0x000ea20008000800 */
[----:B-1----:R-:W1:Y:S01]  /*0960*/  LDC.64 R12, c[0x0][0x3d0] ;  /* 0x0000f400ff0c7b82 */ /* 0x002e620000000a00 */
[----:B------:R-:W-:Y:S01]  /*0970*/  IMAD.MOV.U32 R14, RZ, RZ, RZ ;  /* 0x000000ffff0e7224 */ /* 0x000fe200078e00ff */
[----:B--2---:R-:W-:-:S09]  /*0980*/  UISETP.GE.AND UP0, UPT, UR4, 0x1, UPT ;  /* 0x000000010400788c */ /* 0x004fd2000bf06270 */
[----:B------:R-:W-:Y:S05]  /*0990*/  BRA.U !UP0, `(.L_x_14) ;  /* 0x0000000108347547 */ /* 0x000fea000b800000 */
[----:B------:R-:W2:Y:S01]  /*09a0*/  LDC.64 R10, c[0x0][0x3d0] ;  /* 0x0000f400ff0a7b82 */ /* 0x000ea20000000a00 */
[----:B------:R-:W-:Y:S01]  /*09b0*/  BSSY.RECONVERGENT B1, `(.L_x_14) ;  /* 0x000000b000017945 */ /* 0x000fe20003800200 */
[----:B------:R-:W-:-:S07]  /*09c0*/  IMAD.MOV.U32 R14, RZ, RZ, RZ ;  /* 0x000000ffff0e7224 */ /* 0x000fce00078e00ff */
.L_x_15:
[----:B------:R-:W-:-:S04]  /*09d0*/  IADD3 R6, PT, PT, R14, R5, RZ ;  /* 0x000000050e067210 */ /* 0x000fc80007ffe0ff */
[----:B------:R-:W-:-:S05]  /*09e0*/  SHF.R.U32.HI R15, RZ, 0x1, R6 ;  /* 0x00000001ff0f7819 */ /* 0x000fca0000011606 */
[----:B--2---:R-:W-:-:S06]  /*09f0*/  IMAD.WIDE.U32 R6, R15, 0x4, R10 ;  /* 0x000000040f067825 */ /* 0x004fcc00078e000a */
[----:B0-----:R-:W2:Y:S02]  /*0a00*/  LDG.E.CONSTANT R6, desc[UR14][R6.64] ;  /* 0x0000000e06067981 */ /* 0x001ea4000c1e9900 */
[----:B--2---:R-:W-:-:S04]  /*0a10*/  ISETP.GT.AND P0, PT, R6, UR7, PT ;  /* 0x0000000706007c0c */ /* 0x004fc8000bf04270 */
[----:B------:R-:W-:-:S09]  /*0a20*/  SEL R5, R15, R5, P0 ;  /* 0x000000050f057207 */ /* 0x000fd20000000000 */
[----:B------:R-:W-:-:S05]  /*0a30*/  @!P0 VIADD R14, R15, 0x1 ;  /* 0x000000010f0e8836 */ /* 0x000fca0000000000 */
[----:B------:R-:W-:-:S13]  /*0a40*/  ISETP.GE.AND P0, PT, R14, R5, PT ;  /* 0x000000050e00720c */ /* 0x000fda0003f06270 */
[----:B------:R-:W-:Y:S05]  /*0a50*/  @!P0 BRA `(.L_x_15) ;  /* 0xfffffffc00dc8947 */ /* 0x000fea000383ffff */
[----:B------:R-:W-:Y:S05]  /*0a60*/  BSYNC.RECONVERGENT B1 ;  /* 0x0000000000017941 */ /* 0x000fea0003800200 */
.L_x_14:
[----:B-1----:R-:W-:-:S04]  /*0a70*/  IMAD.WIDE.U32 R10, R14, 0x4, R12 ;  /* 0x000000040e0a7825 */ /* 0x002fc800078e000c */
[----:B------:R-:W-:Y:S02]  /*0a80*/  IMAD.WIDE R6, R14, 0x4, R12 ;  /* 0x000000040e067825 */ /* 0x000fe400078e020c */
[----:B0-----:R-:W2:Y:S04]  /*0a90*/  LDG.E.CONSTANT R11, desc[UR14][R10.64] ;  /* 0x0000000e0a0b7981 */ /* 0x001ea8000c1e9900 */
[----:B------:R-:W2:Y:S01]  /*0aa0*/  LDG.E.CONSTANT R12, desc[UR14][R6.64+-0x4] ;  /* 0xfffffc0e060c7981 */ /* 0x000ea2000c1e9900 */
[----:B------:R-:W0:Y:S01]  /*0ab0*/  S2UR UR5, SR_CgaCtaId ;  /* 0x00000000000579c3 */ /* 0x000e220000008800 */
[----:B------:R-:W-:Y:S02]  /*0ac0*/  UMOV UR4, 0x400 ;  /* 0x0000040000047882 */ /* 0x000fe40000000000 */
[----:B0-----:R-:W-:Y:S01]  /*0ad0*/  ULEA UR4, UR5, UR4, 0x18 ;  /* 0x0000000405047291 */ /* 0x001fe2000f8ec0ff */
[----:B--2---:R-:W-:-:S08]  /*0ae0*/  IMAD.IADD R13, R11, 0x1, -R12 ;  /* 0x000000010b0d7824 */ /* 0x004fd000078e0a0c */
[----:B------:R2:W-:Y:S03]  /*0af0*/  STS.64 [UR4], R12 ;  /* 0x0000000cff007988 */ /* 0x0005e60008000a04 */
.L_x_13:
[----:B0-----:R-:W-:Y:S05]  /*0b00*/  BSYNC.RECONVERGENT B0 ;  /* 0x0000000000007941 */ /* 0x001fea0003800200 */
.L_x_12:
[----:B------:R-:W0:Y:S08]  /*0b10*/  S2UR UR5, SR_CgaCtaId ;  /* 0x00000000000579c3 */ /* 0x000e300000008800 */
[----:B------:R-:W-:Y:S01]  /*0b20*/  BAR.SYNC.DEFER_BLOCKING 0x0 ;  /* 0x0000000000007b1d */ /* 0x000fe20000010000 */
[----:B------:R-:W-:-:S05]  /*0b30*/  ISETP.GE.AND P0, PT, R0, R9, PT ;  /* 0x000000090000720c */ /* 0x000fca0003f06270 */
[----:B------:R-:W-:Y:S02]  /*0b40*/  UMOV UR4, 0x400 ;  /* 0x0000040000047882 */ /* 0x000fe40000000000 */
[----:B------:R-:W1:Y:S01]  /*0b50*/  LDC R5, c[0x0][0x360] ;  /* 0x0000d800ff057b82 */ /* 0x000e620000000800 */
[----:B------:R-:W-:Y:S01]  /*0b60*/  BSSY.RECONVERGENT B0, `(.L_x_16) ;  /* 0x000001a000007945 */ /* 0x000fe20003800200 */
[----:B0-----:R-:W-:Y:S01]  /*0b70*/  ULEA UR4, UR5, UR4, 0x18 ;  /* 0x0000000405047291 */ /* 0x001fe2000f8ec0ff */
[----:B-1----:R-:W-:-:S08]  /*0b80*/  IABS R14, R5 ;  /* 0x00000005000e7213 */ /* 0x002fd00000000000 */
[----:B------:R-:W0:Y:S01]  /*0b90*/  LDS.64 R6, [UR4] ;  /* 0x00000004ff067984 */ /* 0x000e220008000a00 */
[----:B--2---:R-:W1:Y:S08]  /*0ba0*/  I2F.RP R12, R14 ;  /* 0x0000000e000c7306 */ /* 0x004e700000209400 */
[----:B-1----:R-:W1:Y:S02]  /*0bb0*/  MUFU.RCP R12, R12 ;  /* 0x0000000c000c7308 */ /* 0x002e640000001000 */
[----:B-1----:R-:W-:-:S06]  /*0bc0*/  IADD3 R10, PT, PT, R12, 0xffffffe, RZ ;  /* 0x0ffffffe0c0a7810 */ /* 0x002fcc0007ffe0ff */
[----:B------:R1:W2:Y:S01]  /*0bd0*/  F2I.FTZ.U32.TRUNC.NTZ R11, R10 ;  /* 0x0000000a000b7305 */ /* 0x0002a2000021f000 */
[----:B0-----:R-:W-:Y:S01]  /*0be0*/  R2UR UR6, R7 ;  /* 0x00000000070672ca */ /* 0x001fe200000e0000 */
[----:B------:R-:W-:-:S14]  /*0bf0*/  @P0 BRA `(.L_x_17) ;  /* 0x0000000000400947 */ /* 0x000fdc0003800000 */
[----:B------:R-:W0:Y:S01]  /*0c00*/  LDC.64 R12, c[0x0][0x3b0] ;  /* 0x0000ec00ff0c7b82 */ /* 0x000e220000000a00 */
[----:B------:R-:W-:Y:S02]  /*0c10*/  VIADD R8, R8, UR4 ;  /* 0x0000000408087c36 */ /* 0x000fe40008000000 */
[----:B------:R-:W-:-:S07]  /*0c20*/  IMAD.MOV.U32 R7, RZ, RZ, R0 ;  /* 0x000000ffff077224 */ /* 0x000fce00078e0000 */
.L_x_18:
[C---:B------:R-:W-:Y:S01]  /*0c30*/  ISETP.GE.AND P0, PT, R7.reuse, R2, PT ;  /* 0x000000020700720c */ /* 0x040fe20003f06270 */
[----:B0-----:R-:W-:-:S06]  /*0c40*/  IMAD.WIDE.U32 R16, R7, 0x2, R12 ;  /* 0x0000000207107825 */ /* 0x001fcc00078e000c */
[----:B------:R-:W3:Y:S06]  /*0c50*/  LDG.E.U16 R16, desc[UR14][R16.64] ;  /* 0x0000000e10107981 */ /* 0x000eec000c1e1500 */
[----:B------:R-:W0:Y:S02]  /*0c60*/  @!P0 LDC.64 R18, c[0x0][0x3c0] ;  /* 0x0000f000ff128b82 */ /* 0x000e240000000a00 */
[----:B0-----:R-:W-:-:S06]  /*0c70*/  @!P0 IMAD.WIDE.U32 R18, R7, 0x4, R18 ;  /* 0x0000000407128825 */ /* 0x001fcc00078e0012 */
[----:B------:R-:W4:Y:S01]  /*0c80*/  @!P0 LDG.E R18, desc[UR14][R18.64] ;  /* 0x0000000e12128981 */ /* 0x000f22000c1e1900 */
[C---:B------:R-:W-:Y:S02]  /*0c90*/  LEA R15, R7.reuse, R8, 0x1 ;  /* 0x00000008070f7211 */ /* 0x040fe400078e08ff */
[C---:B------:R-:W-:Y:S01]  /*0ca0*/  @!P0 LEA R21, R7.reuse, UR4, 0x2 ;  /* 0x0000000407158c11 */ /* 0x040fe2000f8e10ff */
[----:B------:R-:W-:Y:S02]  /*0cb0*/  VIADD R7, R7, UR12 ;  /* 0x0000000c07077c36 */ /* 0x000fe40008000000 */
[----:B---3--:R3:W-:Y:S04]  /*0cc0*/  STS.U16 [R15], R16 ;  /* 0x000000100f007388 */ /* 0x0087e80000000400 */
[----:B----4-:R3:W-:Y:S01]  /*0cd0*/  @!P0 STS [R21+0x14], R18 ;  /* 0x0000141215008388 */ /* 0x0107e20000000800 */
[----:B------:R-:W-:-:S13]  /*0ce0*/  ISETP.GE.AND P0, PT, R7, R9, PT ;  /* 0x000000090700720c */ /* 0x000fda0003f06270 */
[----:B---3--:R-:W-:Y:S05]  /*0cf0*/  @!P0 BRA `(.L_x_18) ;  /* 0xfffffffc00cc8947 */ /* 0x008fea000383ffff */
.L_x_17:
[----:B------:R-:W-:Y:S05]  /*0d00*/  BSYNC.RECONVERGENT B0 ;  /* 0x0000000000007941 */ /* 0x000fea0003800200 */
.L_x_16:
[----:B------:R-:W-:Y:S01]  /*0d10*/  UIADD3 UR4, UPT, UPT, UR12, -0x1, UR6 ;  /* 0xffffffff0c047890 */ /* 0x000fe2000fffe006 */
[----:B-1----:R-:W-:Y:S01]  /*0d20*/  IABS R10, R5 ;  /* 0x00000005000a7213 */ /* 0x002fe20000000000 */
[----:B--2---:R-:W-:-:S04]  /*0d30*/  IMAD.MOV R7, RZ, RZ, -R11 ;  /* 0x000000ffff077224 */ /* 0x004fc800078e0a0b */
[----:B------:R-:W-:Y:S01]  /*0d40*/  MOV R8, UR4 ;  /* 0x0000000400087c02 */ /* 0x000fe20008000f00 */
[----:B------:R-:W-:Y:S01]  /*0d50*/  IMAD R7, R7, R14, RZ ;  /* 0x0000000e07077224 */ /* 0x000fe200078e02ff */
[----:B------:R-:W-:Y:S02]  /*0d60*/  ULOP3.LUT UR4, UR4, UR12, URZ, 0x3c, !UPT ;  /* 0x0000000c04047292 */ /* 0x000fe4000f8e3cff */
[----:B------:R-:W-:Y:S01]  /*0d70*/  IABS R9, R8 ;  /* 0x0000000800097213 */ /* 0x000fe20000000000 */
[----:B------:R-:W-:Y:S02]  /*0d80*/  IMAD.MOV R8, RZ, RZ, -R10 ;  /* 0x000000ffff087224 */ /* 0x000fe400078e0a0a */
[----:B------:R-:W-:Y:S01]  /*0d90*/  IMAD.MOV.U32 R10, RZ, RZ, RZ ;  /* 0x000000ffff0a7224 */ /* 0x000fe200078e00ff */
[----:B------:R-:W-:-:S03]  /*0da0*/  ISETP.LE.AND P2, PT, RZ, UR4, PT ;  /* 0x00000004ff007c0c */ /* 0x000fc6000bf43270 */
[----:B------:R-:W-:-:S06]  /*0db0*/  IMAD.HI.U32 R10, R11, R7, R10 ;  /* 0x000000070b0a7227 */ /* 0x000fcc00078e000a */
[----:B------:R-:W-:-:S04]  /*0dc0*/  IMAD.HI.U32 R7, R10, R9, RZ ;  /* 0x000000090a077227 */ /* 0x000fc800078e00ff */
[----:B------:R-:W-:-:S05]  /*0dd0*/  IMAD R9, R7, R8, R9 ;  /* 0x0000000807097224 */ /* 0x000fca00078e0209 */
[----:B------:R-:W-:-:S13]  /*0de0*/  ISETP.GT.U32.AND P1, PT, R14, R9, PT ;  /* 0x000000090e00720c */ /* 0x000fda0003f24070 */
[-C--:B------:R-:W-:Y:S01]  /*0df0*/  @!P1 IADD3 R9, PT, PT, R9, -R14.reuse, RZ ;  /* 0x8000000e09099210 */ /* 0x080fe20007ffe0ff */
[----:B------:R-:W-:Y:S01]  /*0e00*/  @!P1 VIADD R7, R7, 0x1 ;  /* 0x0000000107079836 */ /* 0x000fe20000000000 */
[----:B------:R-:W-:Y:S02]  /*0e10*/  ISETP.NE.AND P1, PT, RZ, UR12, PT ;  /* 0x0000000cff007c0c */ /* 0x000fe4000bf25270 */
[----:B------:R-:W-:-:S13]  /*0e20*/  ISETP.GE.U32.AND P0, PT, R9, R14, PT ;  /* 0x0000000e0900720c */ /* 0x000fda0003f06070 */
[----:B------:R-:W-:-:S05]  /*0e30*/  @P0 VIADD R7, R7, 0x1 ;  /* 0x0000000107070836 */ /* 0x000fca0000000000 */
[----:B------:R-:W-:Y:S02]  /*0e40*/  @!P2 IADD3 R7, PT, PT, -R7, RZ, RZ ;  /* 0x000000ff0707a210 */ /* 0x000fe40007ffe1ff */
[----:B------:R-:W-:-:S04]  /*0e50*/  @!P1 LOP3.LUT R7, RZ, UR12, RZ, 0x33, !PT ;  /* 0x0000000cff079c12 */ /* 0x000fc8000f8e33ff */
[----:B------:R-:W-:-:S13]  /*0e60*/  ISETP.GE.AND P0, PT, R7, 0x1, PT ;  /* 0x000000010700780c */ /* 0x000fda0003f06270 */
[----:B------:R-:W-:Y:S05]  /*0e70*/  @!P0 BRA `(.L_x_19) ;  /* 0x0000000800f08947 */ /* 0x000fea0003800000 */
[----:B------:R-:W0:Y:S01]  /*0e80*/  S2R R11, SR_CgaCtaId ;  /* 0x00000000000b7919 */ /* 0x000e220000008800 */
[----:B------:R-:W1:Y:S01]  /*0e90*/  LDC.64 R30, c[0x0][0x408] ;  /* 0x00010200ff1e7b82 */ /* 0x000e620000000a00 */
[----:B------:R-:W-:Y:S01]  /*0ea0*/  MOV R10, 0x400 ;  /* 0x00000400000a7802 */ /* 0x000fe20000000f00 */
[----:B------:R-:W-:Y:S02]  /*0eb0*/  IMAD.SHL.U32 R8, R2, 0x4, RZ ;  /* 0x0000000402087824 */ /* 0x000fe400078e00ff */
[----:B------:R-:W-:Y:S02]  /*0ec0*/  HFMA2 R28, -RZ, RZ, 0, 0 ;  /* 0x00000000ff1c7431 */ /* 0x000fe400000001ff */
[----:B-1----:R-:W-:-:S04]  /*0ed0*/  IMAD R9, R30, R31, R30 ;  /* 0x0000001f1e097224 */ /* 0x002fc800078e021e */
[----:B------:R-:W-:Y:S01]  /*0ee0*/  IMAD R9, R9, 0x4, R8 ;  /* 0x0000000409097824 */ /* 0x000fe200078e0208 */
[----:B0-----:R-:W-:-:S03]  /*0ef0*/  LEA R10, R11, R10, 0x18 ;  /* 0x0000000a0b0a7211 */ /* 0x001fc600078ec0ff */
[----:B------:R-:W-:Y:S02]  /*0f00*/  IMAD R9, R4, 0x2, R9 ;  /* 0x0000000204097824 */ /* 0x000fe400078e0209 */
[----:B------:R-:W-:Y:S01]  /*0f10*/  IMAD.MOV.U32 R11, RZ, RZ, 0x3f800000 ;  /* 0x3f800000ff0b7424 */ /* 0x000fe200078e00ff */
[----:B------:R-:W-:Y:S02]  /*0f20*/  IADD3 R29, PT, PT, R10, R8, RZ ;  /* 0x000000080a1d7210 */ /* 0x000fe40007ffe0ff */
[----:B------:R-:W-:Y:S02]  /*0f30*/  IADD3 R9, PT, PT, R9, 0x14, R10 ;  /* 0x0000001409097810 */ /* 0x000fe40007ffe00a */
[----:B------:R-:W-:Y:S01]  /*0f40*/  IADD3 R8, PT, PT, -R6, UR7, RZ ;  /* 0x0000000706087c10 */ /* 0x000fe2000fffe1ff */
[----:B------:R-:W-:Y:S01]  /*0f50*/  IMAD R30, R30, 0x4, R29 ;  /* 0x000000041e1e7824 */ /* 0x000fe200078e021d */
[----:B------:R-:W-:Y:S01]  /*0f60*/  IADD3 R10, PT, PT, -R2, RZ, RZ ;  /* 0x000000ff020a7210 */ /* 0x000fe20007ffe1ff */
[----:B------:R-:W-:-:S03]  /*0f70*/  VIADD R29, R29, 0x18 ;  /* 0x000000181d1d7836 */ /* 0x000fc60000000000 */
[----:B------:R-:W-:-:S07]  /*0f80*/  IADD3 R30, PT, PT, R30, 0x14, RZ ;  /* 0x000000141e1e7810 */ /* 0x000fce0007ffe0ff */
.L_x_32:
[----:B------:R-:W-:Y:S01]  /*0f90*/  IMAD.U32 R17, RZ, RZ, UR6 ;  /* 0x00000006ff117e24 */ /* 0x000fe2000f8e00ff */
[----:B-----5:R-:W0:Y:S01]  /*0fa0*/  LDC R25, c[0x0][0x388] ;  /* 0x0000e200ff197b82 */ /* 0x020e220000000800 */
[----:B------:R-:W-:Y:S01]  /*0fb0*/  IMAD R31, R28, UR12, R0 ;  /* 0x0000000c1c1f7c24 */ /* 0x000fe2000f8e0200 */
[----:B-1----:R-:W1:Y:S02]  /*0fc0*/  LDCU UR4, c[0x0][0x408] ;  /* 0x00008100ff0477ac */ /* 0x002e640008000800 */
[----:B------:R-:W-:Y:S02]  /*0fd0*/  IABS R14, R17 ;  /* 0x00000011000e7213 */ /* 0x000fe40000000000 */
[----:B------:R-:W-:Y:S02]  /*0fe0*/  IADD3 R15, PT, PT, R8, R31, RZ ;  /* 0x0000001f080f7210 */ /* 0x000fe40007ffe0ff */
[----:B--2---:R-:W2:Y:S01]  /*0ff0*/  I2F.RP R16, R14 ;  /* 0x0000000e00107306 */ /* 0x004ea20000209400 */
[----:B------:R-:W-:Y:S01]  /*1000*/  IABS R20, R17 ;  /* 0x0000001100147213 */ /* 0x000fe20000000000 */
[----:B------:R-:W3:Y:S01]  /*1010*/  LDC.64 R26, c[0x0][0x3a0] ;  /* 0x0000e800ff1a7b82 */ /* 0x000ee20000000a00 */
[----:B------:R-:W-:-:S02]  /*1020*/  IABS R18, R15 ;  /* 0x0000000f00127213 */ /* 0x000fc40000000000 */
[----:B------:R-:W-:Y:S01]  /*1030*/  ISETP.GE.AND P1, PT, R15, RZ, PT ;  /* 0x000000ff0f00720c */ /* 0x000fe20003f26270 */
[----:B------:R-:W-:Y:S02]  /*1040*/  IMAD.MOV R20, RZ, RZ, -R20 ;  /* 0x000000ffff147224 */ /* 0x000fe400078e0a14 */
[----:B--2---:R-:W2:Y:S02]  /*1050*/  MUFU.RCP R16, R16 ;  /* 0x0000001000107308 */ /* 0x004ea40000001000 */
[----:B--2---:R-:W-:-:S06]  /*1060*/  IADD3 R12, PT, PT, R16, 0xffffffe, RZ ;  /* 0x0ffffffe100c7810 */ /* 0x004fcc0007ffe0ff */
[----:B------:R2:W4:Y:S02]  /*1070*/  F2I.FTZ.U32.TRUNC.NTZ R13, R12 ;  /* 0x0000000c000d7305 */ /* 0x000524000021f000 */
[----:B--2---:R-:W-:Y:S01]  /*1080*/  MOV R12, RZ ;  /* 0x000000ff000c7202 */ /* 0x004fe20000000f00 */
[----:B----4-:R-:W-:-:S04]  /*1090*/  IMAD.MOV R19, RZ, RZ, -R13 ;  /* 0x000000ffff137224 */ /* 0x010fc800078e0a0d */
[----:B------:R-:W-:-:S04]  /*10a0*/  IMAD R17, R19, R14, RZ ;  /* 0x0000000e13117224 */ /* 0x000fc800078e02ff */
[----:B------:R-:W-:Y:S01]  /*10b0*/  IMAD.HI.U32 R13, R13, R17, R12 ;  /* 0x000000110d0d7227 */ /* 0x000fe200078e000c */
[----:B------:R-:W-:-:S03]  /*10c0*/  MOV R17, R20 ;  /* 0x0000001400117202 */ /* 0x000fc60000000f00 */
[----:B------:R-:W-:Y:S02]  /*10d0*/  IMAD.MOV.U32 R12, RZ, RZ, R18 ;  /* 0x000000ffff0c7224 */ /* 0x000fe400078e0012 */
[----:B------:R-:W2:Y:S02]  /*10e0*/  LDC.64 R18, c[0x0][0x380] ;  /* 0x0000e000ff127b82 */ /* 0x000ea40000000a00 */
[----:B------:R-:W-:-:S04]  /*10f0*/  IMAD.HI.U32 R13, R13, R12, RZ ;  /* 0x0000000c0d0d7227 */ /* 0x000fc800078e00ff */
[----:B------:R-:W-:Y:S02]  /*1100*/  IMAD R17, R13, R17, R12 ;  /* 0x000000110d117224 */ /* 0x000fe400078e020c */
[----:B------:R-:W4:Y:S03]  /*1110*/  LDC.64 R12, c[0x0][0x390] ;  /* 0x0000e400ff0c7b82 */ /* 0x000f260000000a00 */
[----:B------:R-:W-:-:S13]  /*1120*/  ISETP.GT.U32.AND P0, PT, R14, R17, PT ;  /* 0x000000110e00720c */ /* 0x000fda0003f04070 */
[----:B------:R-:W-:-:S05]  /*1130*/  @!P0 IMAD.IADD R17, R17, 0x1, -R14 ;  /* 0x0000000111118824 */ /* 0x000fca00078e0a0e */
[----:B------:R-:W-:-:S13]  /*1140*/  ISETP.GT.U32.AND P0, PT, R14, R17, PT ;  /* 0x000000110e00720c */ /* 0x000fda0003f04070 */
[----:B------:R-:W-:Y:S02]  /*1150*/  @!P0 IADD3 R17, PT, PT, R17, -R14, RZ ;  /* 0x8000000e11118210 */ /* 0x000fe40007ffe0ff */
[----:B------:R-:W-:-:S03]  /*1160*/  ISETP.NE.AND P0, PT, RZ, UR6, PT ;  /* 0x00000006ff007c0c */ /* 0x000fc6000bf05270 */
[----:B------:R-:W-:Y:S02]  /*1170*/  IMAD.MOV.U32 R33, RZ, RZ, R17 ;  /* 0x000000ffff217224 */ /* 0x000fe400078e0011 */
[----:B------:R-:W1:Y:S03]  /*1180*/  LDC R17, c[0x0][0x398] ;  /* 0x0000e600ff117b82 */ /* 0x000e660000000800 */
[----:B------:R-:W-:-:S05]  /*1190*/  @!P1 IADD3 R33, PT, PT, -R33, RZ, RZ ;  /* 0x000000ff21219210 */ /* 0x000fca0007ffe1ff */
[----:B------:R-:W-:-:S05]  /*11a0*/  @!P0 LOP3.LUT R33, RZ, UR6, RZ, 0x33, !PT ;  /* 0x00000006ff218c12 */ /* 0x000fca000f8e33ff */
[----:B------:R-:W-:-:S04]  /*11b0*/  IMAD.IADD R33, R6, 0x1, R33 ;  /* 0x0000000106217824 */ /* 0x000fc800078e0221 */
[----:B--2---:R-:W-:-:S04]  /*11c0*/  IMAD.WIDE R18, R33, 0x4, R18 ;  /* 0x0000000421127825 */ /* 0x004fc800078e0212 */
[----:B----4-:R-:W-:Y:S01]  /*11d0*/  IMAD.WIDE R12, R33, 0x4, R12 ;  /* 0x00000004210c7825 */ /* 0x010fe200078e020c */
[----:B------:R2:W5:Y:S03]  /*11e0*/  LDG.E R32, desc[UR14][R18.64] ;  /* 0x0000000e12207981 */ /* 0x000566000c1e1900 */
[----:B0-----:R-:W-:-:S04]  /*11f0*/  IMAD.WIDE R20, R25, 0x4, R18 ;  /* 0x0000000419147825 */ /* 0x001fc800078e0212 */
[----:B-1----:R-:W-:Y:S02]  /*1200*/  IMAD.WIDE R14, R17, 0x4, R12 ;  /* 0x00000004110e7825 */ /* 0x002fe400078e020c */
[----:B------:R2:W5:Y:S02]  /*1210*/  LDG.E R12, desc[UR14][R12.64] ;  /* 0x0000000e0c0c7981 */ /* 0x000564000c1e1900 */
[----:B------:R-:W-:-:S04]  /*1220*/  IMAD.WIDE R24, R25, 0x4, R20 ;  /* 0x0000000419187825 */ /* 0x000fc800078e0214 */
[----:B------:R-:W-:Y:S02]  /*1230*/  IMAD.WIDE R16, R17, 0x4, R14 ;  /* 0x0000000411107825 */ /* 0x000fe400078e020e */
[----:B------:R2:W5:Y:S02]  /*1240*/  LDG.E R25, desc[UR14][R24.64] ;  /* 0x0000000e18197981 */ /* 0x000564000c1e1900 */
[----:B---3--:R-:W-:Y:S02]  /*1250*/  IMAD.WIDE R26, R33, 0x2, R26 ;  /* 0x00000002211a7825 */ /* 0x008fe400078e021a */
[----:B------:R2:W5:Y:S04]  /*1260*/  LDG.E R14, desc[UR14][R14.64] ;  /* 0x0000000e0e0e7981 */ /* 0x000568000c1e1900 */
[----:B------:R2:W5:Y:S04]  /*1270*/  LDG.E R16, desc[UR14][R16.64] ;  /* 0x0000000e10107981 */ /* 0x000568000c1e1900 */
[----:B------:R2:W5:Y:S04]  /*1280*/  LDG.E.S16 R26, desc[UR14][R26.64] ;  /* 0x0000000e1a1a7981 */ /* 0x000568000c1e1700 */
[----:B------:R2:W5:Y:S01]  /*1290*/  LDG.E R33, desc[UR14][R20.64] ;  /* 0x0000000e14217981 */ /* 0x000562000c1e1900 */
[----:B------:R-:W-:Y:S01]  /*12a0*/  ISETP.NE.AND P0, PT, R28, RZ, PT ;  /* 0x000000ff1c00720c */ /* 0x000fe20003f05270 */
[----:B------:R-:W-:-:S12]  /*12b0*/  UISETP.GE.AND UP0, UPT, UR4, 0x2, UPT ;  /* 0x000000020400788c */ /* 0x000fd8000bf06270 */
[----:B--2---:R-:W-:Y:S05]  /*12c0*/  @P0 BRA `(.L_x_20) ;  /* 0x0000000000240947 */ /* 0x004fea0003800000 */
[----:B------:R-:W0:Y:S01]  /*12d0*/  S2UR UR5, SR_CgaCtaId ;  /* 0x00000000000579c3 */ /* 0x000e220000008800 */
[----:B------:R-:W-:Y:S01]  /*12e0*/  ISETP.NE.AND P0, PT, R0, RZ, PT ;  /* 0x000000ff0000720c */ /* 0x000fe20003f05270 */
[----:B------:R-:W-:Y:S02]  /*12f0*/  UMOV UR4, 0x400 ;  /* 0x0000040000047882 */ /* 0x000fe40000000000 */
[----:B0-----:R-:W-:-:S10]  /*1300*/  ULEA UR4, UR5, UR4, 0x18 ;  /* 0x0000000405047291 */ /* 0x001fd4000f8ec0ff */
[----:B-----5:R0:W-:Y:S04]  /*1310*/  @!P0 STS.64 [UR4+0x8], R32 ;  /* 0x00000820ff008988 */ /* 0x0201e80008000a04 */
[----:B------:R0:W-:Y:S01]  /*1320*/  @!P0 STS [UR4+0x10], R25 ;  /* 0x00001019ff008988 */ /* 0x0001e20008000804 */
[----:B------:R-:W-:Y:S06]  /*1330*/  BAR.SYNC.DEFER_BLOCKING 0x0 ;  /* 0x0000000000007b1d */ /* 0x000fec0000010000 */
[----:B------:R-:W1:Y:S04]  /*1340*/  LDS R34, [UR4+0x10] ;  /* 0x00001004ff227984 */ /* 0x000e680008000800 */
[----:B0-----:R-:W2:Y:S02]  /*1350*/  LDS.64 R22, [UR4+0x8] ;  /* 0x00000804ff167984 */ /* 0x001ea40008000a00 */
.L_x_20:
[----:B------:R-:W-:Y:S05]  /*1360*/  BRA.U !UP0, `(.L_x_21) ;  /* 0x0000000508a87547 */ /* 0x000fea000b800000 */
[----:B--2--5:R-:W-:Y:S01]  /*1370*/  FADD R33, -R33, R23 ;  /* 0x0000001721217221 */ /* 0x024fe20000000100 */
[----:B------:R-:W-:Y:S01]  /*1380*/  FADD R13, -R32, R22 ;  /* 0x00000016200d7221 */ /* 0x000fe20000000100 */
[----:B-1----:R-:W-:Y:S01]  /*1390*/  FADD R25, -R25, R34 ;  /* 0x0000002219197221 */ /* 0x002fe20000000100 */
[----:B------:R-:W0:Y:S01]  /*13a0*/  S2UR UR5, SR_CgaCtaId ;  /* 0x00000000000579c3 */ /* 0x000e220000008800 */
[-C--:B------:R-:W-:Y:S01]  /*13b0*/  FMUL R18, R33, R33.reuse ;  /* 0x0000002121127220 */ /* 0x080fe20000400000 */
[----:B------:R-:W1:Y:S01]  /*13c0*/  LDCU UR8, c[0x0][0x40c] ;  /* 0x00008180ff0877ac */ /* 0x000e620008000800 */
[----:B------:R-:W-:Y:S01]  /*13d0*/  FMUL R33, R14, R33 ;  /* 0x000000210e217220 */ /* 0x000fe20000400000 */
[----:B------:R-:W-:Y:S02]  /*13e0*/  IMAD.MOV.U32 R17, RZ, RZ, R29 ;  /* 0x000000ffff117224 */ /* 0x000fe400078e001d */
[-C--:B------:R-:W-:Y:S01]  /*13f0*/  FFMA R18, R13, R13.reuse, R18 ;  /* 0x0000000d0d127223 */ /* 0x080fe20000000012 */
[----:B------:R-:W-:Y:S01]  /*1400*/  UMOV UR4, 0x400 ;  /* 0x0000040000047882 */ /* 0x000fe20000000000 */
[----:B------:R-:W-:-:S02]  /*1410*/  FFMA R33, R12, R13, R33 ;  /* 0x0000000d0c217223 */ /* 0x000fc40000000021 */
[-C--:B------:R-:W-:Y:S01]  /*1420*/  FFMA R20, R25, R25.reuse, R18 ;  /* 0x0000001919147223 */ /* 0x080fe20000000012 */
[----:B------:R-:W-:Y:S01]  /*1430*/  LEA R18, R26, R30, 0x2 ;  /* 0x0000001e1a127211 */ /* 0x000fe200078e10ff */
[----:B------:R-:W-:Y:S01]  /*1440*/  FFMA R12, R16, R25, R33 ;  /* 0x00000019100c7223 */ /* 0x000fe20000000021 */
[----:B------:R-:W-:Y:S02]  /*1450*/  MOV R16, R9 ;  /* 0x0000000900107202 */ /* 0x000fe40000000f00 */
[----:B------:R-:W-:-:S04]  /*1460*/  FSETP.NEU.AND P0, PT, R20, RZ, PT ;  /* 0x000000ff1400720b */ /* 0x000fc80003f0d000 */
[----:B------:R-:W-:-:S04]  /*1470*/  ISETP.LT.AND P0, PT, R31, UR6, P0 ;  /* 0x000000061f007c0c */ /* 0x000fc80008701270 */
[----:B------:R-:W-:Y:S02]  /*1480*/  SEL R15, RZ, 0x1, P0 ;  /* 0x00000001ff0f7807 */ /* 0x000fe40000000000 */
[----:B------:R-:W-:Y:S01]  /*1490*/  SEL R14, RZ, 0x1, !P0 ;  /* 0x00000001ff0e7807 */ /* 0x000fe20004000000 */
[----:B0-----:R-:W-:Y:S01]  /*14a0*/  ULEA UR4, UR5, UR4, 0x18 ;  /* 0x0000000405047291 */ /* 0x001fe2000f8ec0ff */
[----:B------:R-:W-:Y:S02]  /*14b0*/  I2FP.F32.U32 R15, R15 ;  /* 0x0000000f000f7245 */ /* 0x000fe40000201000 */
[----:B------:R-:W-:Y:S01]  /*14c0*/  I2FP.F32.U32 R14, R14 ;  /* 0x0000000e000e7245 */ /* 0x000fe20000201000 */
[----:B------:R-:W-:Y:S02]  /*14d0*/  UIADD3 UR4, UPT, UPT, UR4, 0x14, URZ ;  /* 0x0000001404047890 */ /* 0x000fe4000fffe0ff */
[----:B------:R-:W-:-:S05]  /*14e0*/  FADD R15, R20, R15 ;  /* 0x0000000f140f7221 */ /* 0x000fca0000000000 */
[----:B------:R-:W-:-:S13]  /*14f0*/  FSETP.GEU.AND P1, PT, |R15|, 1.175494350822287508e-38, PT ;  /* 0x008000000f00780b */ /* 0x000fda0003f2e200 */
[----:B------:R-:W-:-:S04]  /*1500*/  @!P1 FMUL R15, R15, 16777216 ;  /* 0x4b8000000f0f9820 */ /* 0x000fc80000400000 */
[----:B------:R0:W2:Y:S02]  /*1510*/  MUFU.RSQ R19, R15 ;  /* 0x0000000f00137308 */ /* 0x0000a40000001400 */
[----:B0-----:R-:W-:Y:S02]  /*1520*/  IMAD.MOV.U32 R15, RZ, RZ, R10 ;  /* 0x000000ffff0f7224 */ /* 0x001fe400078e000a */
[----:B--2---:R-:W-:Y:S01]  /*1530*/  @!P1 FMUL R19, R19, 4096 ;  /* 0x4580000013139820 */ /* 0x004fe20000400000 */
[----:B-1----:R-:W-:-:S03]  /*1540*/  ISETP.GE.AND P1, PT, R4, UR8, PT ;  /* 0x0000000804007c0c */ /* 0x002fc6000bf26270 */
[----:B------:R-:W-:-:S04]  /*1550*/  FMUL R19, R14, R19 ;  /* 0x000000130e137220 */ /* 0x000fc80000400000 */
[----:B------:R-:W-:Y:S01]  /*1560*/  FMUL R14, R19, R12 ;  /* 0x0000000c130e7220 */ /* 0x000fe20000400000 */
[----:B------:R-:W-:-:S07]  /*1570*/  FMUL R21, R20, R19 ;  /* 0x0000001314157220 */ /* 0x000fce0000400000 */
.L_x_31:
[----:B------:R-:W0:Y:S01]  /*1580*/  @!P1 LDS.U16 R13, [R16] ;  /* 0x00000000100d9984 */ /* 0x000e220000000400 */
[----:B------:R-:W1:Y:S01]  /*1590*/  LDC R12, c[0x3][RZ] ;  /* 0x00c00000ff0c7b82 */ /* 0x000e620000000800 */
[----:B------:R-:W-:Y:S01]  /*15a0*/  ISETP.NE.AND P3, PT, R4, RZ, PT ;  /* 0x000000ff0400720c */ /* 0x000fe20003f65270 */
[----:B------:R-:W-:Y:S01]  /*15b0*/  BSSY.RECONVERGENT B0, `(.L_x_22) ;  /* 0x000002c000007945 */ /* 0x000fe20003800200 */
[----:B------:R-:W-:Y:S01]  /*15c0*/  LDS R20, [UR4] ;  /* 0x00000004ff147984 */ /* 0x000fe20008000800 */
[----:B------:R-:W-:-:S04]  /*15d0*/  IADD3 R15, PT, PT, R15, 0x1, RZ ;  /* 0x000000010f0f7810 */ /* 0x000fc80007ffe0ff */
[----:B------:R-:W-:Y:S01]  /*15e0*/  ISETP.NE.AND P2, PT, R15, RZ, PT ;  /* 0x000000ff0f00720c */ /* 0x000fe20003f45270 */
[----:B0-----:R-:W-:-:S05]  /*15f0*/  @!P1 HADD2.F32 R11, -RZ, R13.H0_H0 ;  /* 0x2000000dff0b9230 */ /* 0x001fca0000004100 */
[----:B------:R-:W0:Y:S02]  /*1600*/  SHFL.IDX PT, R13, R11, R26, 0x1f ;  /* 0x00001f1a0b0d7589 */ /* 0x000e2400000e0000 */
[----:B0-----:R-:W-:-:S04]  /*1610*/  FFMA R13, -R14, R13, R21 ;  /* 0x0000000d0e0d7223 */ /* 0x001fc80000000115 */
[----:B------:R-:W-:-:S04]  /*1620*/  FMUL R13, R20, R13 ;  /* 0x0000000d140d7220 */ /* 0x000fc80000400000 */
[----:B------:R-:W-:-:S04]  /*1630*/  FMUL.RZ R33, R13, 0.15915493667125701904 ;  /* 0x3e22f9830d217820 */ /* 0x000fc8000040c000 */
[----:B------:R-:W0:Y:S08]  /*1640*/  MUFU.COS R32, R33 ;  /* 0x0000002100207308 */ /* 0x000e300000000000 */
[----:B------:R-:W2:Y:S01]  /*1650*/  MUFU.SIN R24, R33 ;  /* 0x0000002100187308 */ /* 0x000ea20000000400 */
[C---:B0-----:R-:W-:Y:S01]  /*1660*/  FMUL R25, R19.reuse, R32 ;  /* 0x0000002013197220 */ /* 0x041fe20000400000 */
[----:B--2---:R-:W-:-:S04]  /*1670*/  FMUL R27, R19, R24 ;  /* 0x00000018131b7220 */ /* 0x004fc80000400000 */
[----:B------:R-:W0:Y:S04]  /*1680*/  SHFL.DOWN PT, R24, R25, 0x10, 0x1f ;  /* 0x0a001f0019187f89 */ /* 0x000e2800000e0000 */
[----:B------:R-:W2:Y:S01]  /*1690*/  SHFL.DOWN PT, R32, R27, 0x10, 0x1f ;  /* 0x0a001f001b207f89 */ /* 0x000ea200000e0000 */
[----:B0-----:R-:W-:Y:S01]  /*16a0*/  FADD R13, R25, R24 ;  /* 0x00000018190d7221 */ /* 0x001fe20000000000 */
[----:B--2---:R-:W-:-:S04]  /*16b0*/  FADD R37, R27, R32 ;  /* 0x000000201b257221 */ /* 0x004fc80000000000 */
        /* <DEDUP_REMOVED lines=15> */
[----:B--2---:R-:W-:Y:S01]  /*17b0*/  FADD R37, R13, R37 ;  /* 0x000000250d257221 */ /* 0x004fe20000000000 */
[----:B-1----:R-:W-:Y:S06]  /*17c0*/  @P3 BRA `(.L_x_23) ;  /* 0x0000000000283947 */ /* 0x002fec0003800000 */
[----:B------:R-:W-:Y:S01]  /*17d0*/  BSSY.RECONVERGENT B1, `(.L_x_24) ;  /* 0x0000005000017945 */ /* 0x000fe20003800200 */
.L_x_25:
[----:B------:R-:W0:Y:S02]  /*17e0*/  LDS R12, [R17+-0x4] ;  /* 0xfffffc00110c7984 */ /* 0x000e240000000800 */
[----:B0-----:R-:W-:-:S05]  /*17f0*/  FADD R13, R31, R12 ;  /* 0x0000000c1f0d7221 */ /* 0x001fca0000000000 */
[----:B------:R-:W0:Y:S02]  /*1800*/  ATOMS.CAST.SPIN P3, [R17+-0x4], R12, R13 ;  /* 0xfffffc0c1100758d */ /* 0x000e24000186000d */
[----:B0-----:R-:W-:Y:S05]  /*1810*/  @!P3 BRA `(.L_x_25) ;  /* 0xfffffffc00f0b947 */ /* 0x001fea000383ffff */
[----:B------:R-:W-:Y:S05]  /*1820*/  BSYNC.RECONVERGENT B1 ;  /* 0x0000000000017941 */ /* 0x000fea0003800200 */
.L_x_24:
[----:B------:R-:W0:Y:S02]  /*1830*/  LDS R12, [R17] ;  /* 0x00000000110c7984 */ /* 0x000e240000000800 */
[----:B0-----:R-:W-:-:S05]  /*1840*/  FADD R13, R37, R12 ;  /* 0x0000000c250d7221 */ /* 0x001fca0000000000 */
[----:B------:R-:W0:Y:S02]  /*1850*/  ATOMS.CAST.SPIN P3, [R17], R12, R13 ;  /* 0x0000000c1100758d */ /* 0x000e24000186000d */
[----:B0-----:R-:W-:Y:S05]  /*1860*/  @!P3 BRA `(.L_x_24) ;  /* 0xfffffffc00f0b947 */ /* 0x001fea000383ffff */
.L_x_23:
[----:B------:R-:W-:Y:S05]  /*1870*/  BSYNC.RECONVERGENT B0 ;  /* 0x0000000000007941 */ /* 0x000fea0003800200 */
.L_x_22:
[----:B------:R-:W-:Y:S01]  /*1880*/  BSSY.RECONVERGENT B0, `(.L_x_26) ;  /* 0x0000012000007945 */ /* 0x000fe20003800200 */
[C---:B------:R-:W-:Y:S01]  /*1890*/  FMUL R27, R20.reuse, R27 ;  /* 0x0000001b141b7220 */ /* 0x040fe20000400000 */
[----:B------:R-:W-:Y:S02]  /*18a0*/  FMUL R25, R20, R25 ;  /* 0x0000001914197220 */ /* 0x000fe40000400000 */
[----:B------:R-:W-:Y:S05]  /*18b0*/  @!P0 BRA `(.L_x_27) ;  /* 0x0000000000388947 */ /* 0x000fea0003800000 */
[----:B------:R-:W-:Y:S01]  /*18c0*/  BSSY.RECONVERGENT B1, `(.L_x_28) ;  /* 0x0000006000017945 */ /* 0x000fe20003800200 */
[----:B------:R-:W-:-:S07]  /*18d0*/  FMUL R27, R14, R27 ;  /* 0x0000001b0e1b7220 */ /* 0x000fce0000400000 */
.L_x_29:
[----:B------:R-:W0:Y:S02]  /*18e0*/  LDS R12, [R18] ;  /* 0x00000000120c7984 */ /* 0x000e240000000800 */
[----:B0-----:R-:W-:-:S05]  /*18f0*/  FADD R13, R27, R12 ;  /* 0x0000000c1b0d7221 */ /* 0x001fca0000000000 */
[----:B------:R-:W0:Y:S02]  /*1900*/  ATOMS.CAST.SPIN P3, [R18], R12, R13 ;  /* 0x0000000c1200758d */ /* 0x000e24000186000d */
[----:B0-----:R-:W-:Y:S05]  /*1910*/  @!P3 BRA `(.L_x_29) ;  /* 0xfffffffc00f0b947 */ /* 0x001fea000383ffff */
[----:B------:R-:W-:Y:S05]  /*1920*/  BSYNC.RECONVERGENT B1 ;  /* 0x0000000000017941 */ /* 0x000fea0003800200 */
.L_x_28:
[----:B------:R-:W0:Y:S01]  /*1930*/  LDC R13, c[0x0][0x40c] ;  /* 0x00010300ff0d7b82 */ /* 0x000e220000000800 */
[----:B------:R-:W-:Y:S01]  /*1940*/  FMUL R25, R14, -R25 ;  /* 0x800000190e197220 */ /* 0x000fe20000400000 */
[----:B0-----:R-:W-:-:S07]  /*1950*/  IMAD R20, R13, 0x4, R18 ;  /* 0x000000040d147824 */ /* 0x001fce00078e0212 */
.L_x_30:
[----:B------:R-:W0:Y:S02]  /*1960*/  LDS R12, [R20] ;  /* 0x00000000140c7984 */ /* 0x000e240000000800 */
[----:B0-----:R-:W-:-:S05]  /*1970*/  FADD R13, R25, R12 ;  /* 0x0000000c190d7221 */ /* 0x001fca0000000000 */
[----:B------:R-:W0:Y:S02]  /*1980*/  ATOMS.CAST.SPIN P3, [R20], R12, R13 ;  /* 0x0000000c1400758d */ /* 0x000e24000186000d */
[----:B0-----:R-:W-:Y:S05]  /*1990*/  @!P3 BRA `(.L_x_30) ;  /* 0xfffffffc00f0b947 */ /* 0x001fea000383ffff */
.L_x_27:
[----:B------:R-:W-:Y:S05]  /*19a0*/  BSYNC.RECONVERGENT B0 ;  /* 0x0000000000007941 */ /* 0x000fea0003800200 */
.L_x_26:
[----:B------:R-:W0:Y:S01]  /*19b0*/  LDC R13, c[0x0][0x40c] ;  /* 0x00010300ff0d7b82 */ /* 0x000e220000000800 */
[----:B------:R-:W-:Y:S01]  /*19c0*/  UIADD3 UR4, UPT, UPT, UR4, 0x4, URZ ;  /* 0x0000000404047890 */ /* 0x000fe2000fffe0ff */
[----:B------:R-:W-:Y:S02]  /*19d0*/  IADD3 R17, PT, PT, R17, 0x8, RZ ;  /* 0x0000000811117810 */ /* 0x000fe40007ffe0ff */
[C---:B0-----:R-:W-:Y:S01]  /*19e0*/  LEA R18, R13.reuse, R18, 0x3 ;  /* 0x000000120d127211 */ /* 0x041fe200078e18ff */
[----:B------:R-:W-:Y:S01]  /*19f0*/  IMAD R16, R13, 0x2, R16 ;  /* 0x000000020d107824 */ /* 0x000fe200078e0210 */
[----:B------:R-:W-:Y:S07]  /*1a00*/  @P2 BRA `(.L_x_31) ;  /* 0xfffffff800dc2947 */ /* 0x000fee000383ffff */
.L_x_21:
[----:B------:R-:W-:-:S05]  /*1a10*/  VIADD R28, R28, 0x1 ;  /* 0x000000011c1c7836 */ /* 0x000fca0000000000 */
[----:B------:R-:W-:-:S13]  /*1a20*/  ISETP.NE.AND P0, PT, R28, R7, PT ;  /* 0x000000071c00720c */ /* 0x000fda0003f05270 */
[----:B------:R-:W-:Y:S05]  /*1a30*/  @P0 BRA `(.L_x_32) ;  /* 0xfffffff400540947 */ /* 0x000fea000383ffff */
.L_x_19:
[----:B------:R-:W-:Y:S01]  /*1a40*/  BAR.SYNC.DEFER_BLOCKING 0x0 ;  /* 0x0000000000007b1d */ /* 0x000fe20000010000 */
[----:B------:R-:W-:-:S05]  /*1a50*/  ISETP.GE.AND P0, PT, R0, R3, PT ;  /* 0x000000030000720c */ /* 0x000fca0003f06270 */
[----:B------:R-:W0:Y:S01]  /*1a60*/  LDCU UR8, c[0x0][0x3e8] ;  /* 0x00007d00ff0877ac */ /* 0x000e220008000800 */
[----:B------:R-:W3:Y:S01]  /*1a70*/  LDCU UR9, c[0x0][0x3f8] ;  /* 0x00007f00ff0977ac */ /* 0x000ee20008000800 */
[----:B0-----:R-:W-:Y:S02]  /*1a80*/  UIMAD UR8, UR7, UR8, URZ ;  /* 0x00000008070872a4 */ /* 0x001fe4000f8e02ff */
[----:B---3--:R-:W-:-:S04]  /*1a90*/  UIMAD UR9, UR7, UR9, URZ ;  /* 0x00000009070972a4 */ /* 0x008fc8000f8e02ff */
[----:B------:R-:W-:Y:S08]  /*1aa0*/  @P0 EXIT ;  /* 0x000000000000094d */ /* 0x000ff00003800000 */
[----:B------:R-:W0:Y:S01]  /*1ab0*/  S2UR UR11, SR_CgaCtaId ;  /* 0x00000000000b79c3 */ /* 0x000e220000008800 */
[----:B------:R-:W3:Y:S01]  /*1ac0*/  LDCU.64 UR4, c[0x0][0x3e0] ;  /* 0x00007c00ff0477ac */ /* 0x000ee20008000a00 */
[----:B------:R-:W-:Y:S01]  /*1ad0*/  IADD3 R2, PT, PT, R2, R0, RZ ;  /* 0x0000000002027210 */ /* 0x000fe20007ffe0ff */
[----:B------:R-:W-:Y:S01]  /*1ae0*/  IMAD.WIDE.U32 R6, R0, 0x4, RZ ;  /* 0x0000000400067825 */ /* 0x000fe200078e00ff */
[----:B------:R-:W4:Y:S04]  /*1af0*/  LDCU.64 UR6, c[0x0][0x3f0] ;  /* 0x00007e00ff0677ac */ /* 0x000f280008000a00 */
[----:B------:R-:W1:Y:S01]  /*1b00*/  LDC R17, c[0x0][0x408] ;  /* 0x00010200ff117b82 */ /* 0x000e620000000800 */
[----:B------:R-:W-:Y:S01]  /*1b10*/  UMOV UR10, 0x400 ;  /* 0x00000400000a7882 */ /* 0x000fe20000000000 */
[----:B---3--:R-:W-:-:S02]  /*1b20*/  UIMAD.WIDE UR4, UR8, 0x4, UR4 ;  /* 0x00000004080478a5 */ /* 0x008fc4000f8e0204 */
[----:B----4-:R-:W-:Y:S02]  /*1b30*/  UIMAD.WIDE UR6, UR9, 0x4, UR6 ;  /* 0x00000004090678a5 */ /* 0x010fe4000f8e0206 */
[----:B0-----:R-:W-:-:S06]  /*1b40*/  ULEA UR10, UR11, UR10, 0x18 ;  /* 0x0000000a0b0a7291 */ /* 0x001fcc000f8ec0ff */
[----:B------:R-:W-:-:S05]  /*1b50*/  LEA R2, R2, UR10, 0x2 ;  /* 0x0000000a02027c11 */ /* 0x000fca000f8e10ff */
[----:B------:R-:W-:-:S07]  /*1b60*/  VIADD R2, R2, 0x14 ;  /* 0x0000001402027836 */ /* 0x000fce0000000000 */
.L_x_33:
[C---:B-1----:R-:W-:Y:S01]  /*1b70*/  ISETP.GE.AND P0, PT, R0.reuse, R17, PT ;  /* 0x000000110000720c */ /* 0x042fe20003f06270 */
[----:B------:R-:W0:Y:S01]  /*1b80*/  LDC R19, c[0x0][0x360] ;  /* 0x0000d800ff137b82 */ /* 0x000e220000000800 */
[----:B------:R-:W-:Y:S01]  /*1b90*/  LEA R4, R17, R2, 0x2 ;  /* 0x0000000211047211 */ /* 0x000fe200078e10ff */
[----:B------:R-:W-:Y:S01]  /*1ba0*/  VIADD R0, R0, UR12 ;  /* 0x0000000c00007c36 */ /* 0x000fe20008000000 */
[----:B------:R-:W-:-:S03]  /*1bb0*/  IADD3 R8, P1, PT, R6, UR6, RZ ;  /* 0x0000000606087c10 */ /* 0x000fc6000ff3e0ff */
[----:B------:R-:W1:Y:S01]  /*1bc0*/  LDS R13, [R4] ;  /* 0x00000000040d7984 */ /* 0x000e620000000800 */
[----:B------:R-:W-:-:S05]  /*1bd0*/  IADD3.X R9, PT, PT, R7, UR7, RZ, P1, !PT ;  /* 0x0000000707097c10 */ /* 0x000fca0008ffe4ff */
[----:B------:R3:W4:Y:S01]  /*1be0*/  @!P0 LDS R15, [R2] ;  /* 0x00000000020f8984 */ /* 0x0007220000000800 */
[----:B------:R-:W-:-:S04]  /*1bf0*/  @!P0 IADD3 R10, P2, PT, R6, UR4, RZ ;  /* 0x00000004060a8c10 */ /* 0x000fc8000ff5e0ff */
[----:B------:R-:W-:Y:S02]  /*1c00*/  @!P0 IADD3.X R11, PT, PT, R7, UR5, RZ, P2, !PT ;  /* 0x00000005070b8c10 */ /* 0x000fe400097fe4ff */
[----:B---3--:R-:W-:Y:S01]  /*1c10*/  LEA R2, R5, R2, 0x2 ;  /* 0x0000000205027211 */ /* 0x008fe200078e10ff */
[----:B0-----:R-:W-:Y:S01]  /*1c20*/  IMAD.WIDE.U32 R6, R19, 0x4, R6 ;  /* 0x0000000413067825 */ /* 0x001fe200078e0006 */
[----:B-1----:R0:W-:Y:S04]  /*1c30*/  STG.E desc[UR14][R8.64], R13 ;  /* 0x0000000d08007986 */ /* 0x0021e8000c10190e */
[----:B----4-:R0:W-:Y:S01]  /*1c40*/  @!P0 STG.E desc[UR14][R10.64], R15 ;  /* 0x0000000f0a008986 */ /* 0x0101e2000c10190e */
[----:B------:R-:W-:-:S13]  /*1c50*/  ISETP.GE.AND P0, PT, R0, R3, PT ;  /* 0x000000030000720c */ /* 0x000fda0003f06270 */
[----:B0-----:R-:W-:Y:S05]  /*1c60*/  @!P0 BRA `(.L_x_33) ;  /* 0xfffffffc00c08947 */ /* 0x001fea000383ffff */
[----:B------:R-:W-:Y:S05]  /*1c70*/  EXIT ;  /* 0x000000000000794d */ /* 0x000fea0003800000 */
.L_x_34:
[----:B------:R-:W-:-:S00]  /*1c80*/  BRA `(.L_x_34) ;  /* 0xfffffffc00fc7947 */ /* 0x000fc0000383ffff */
[----:B------:R-:W-:-:S00]  /*1c90*/  NOP ;  /* 0x0000000000007918 */ /* 0x000fc00000000000 */
        /* <DEDUP_REMOVED lines=14> */
.L_x_35:


//--------------------- .nv.shared._Z28wf_embedding_learn_aa_kernelPfiiS_iiPsiPK6__halfiiPKfiPKiiS_iiS_iiiiiifj --------------------------
	.section	.nv.shared._Z28wf_embedding_learn_aa_kernelPfiiS_iiPsiPK6__halfiiPKfiPKiiS_iiS_iiiiiifj,"aw",@nobits
	.sectionflags	@""
	.align	16
	.zero		1024


//--------------------- .nv.shared.reserved.0     --------------------------
	.section	.nv.shared.reserved.0,"aw",@nobits
	.weak		__nv_reservedSMEM_offset_0_alias
	.size		__nv_reservedSMEM_offset_0_alias, 0, 64
	.other		__nv_reservedSMEM_offset_0_alias,@"STO_CUDA_RESERVED_SHARED STV_DEFAULT"
__nv_reservedSMEM_offset_0_alias:
	.zero		0
	.zero		64


//--------------------- .nv.constant0._Z28wf_embedding_learn_aa_kernelPfiiS_iiPsiPK6__halfiiPKfiPKiiS_iiS_iiiiiifj --------------------------
	.section	.nv.constant0._Z28wf_embedding_learn_aa_kernelPfiiS_iiPsiPK6__halfiiPKfiPKiiS_iiS_iiiiiifj,"a",@progbits
	.sectionflags	@""
	.align	4
.nv.constant0._Z28wf_embedding_learn_aa_kernelPfiiS_iiPsiPK6__halfiiPKfiPKiiS_iiS_iiiiiifj:
	.zero		1048


//--------------------- SYMBOLS --------------------------

	.type		.nv.reservedSmem.offset0,@object
	.size		.nv.reservedSmem.offset0,0x4
	.type		.nv.reservedSmem.cap,@object
	.size		.nv.reservedSmem.cap,0x4
